//
// Generated by NVIDIA NVVM Compiler
//
// Compiler Build ID: CL-36424714
// Cuda compilation tools, release 13.0, V13.0.88
// Based on NVVM 20.0.0
//

.version 9.0
.target sm_100
.address_size 64

	// .globl	_Z21multiplyKernelElementPfPKfS1_i

.visible .entry _Z21multiplyKernelElementPfPKfS1_i(
	.param .u64 .ptr .align 1 _Z21multiplyKernelElementPfPKfS1_i_param_0,
	.param .u64 .ptr .align 1 _Z21multiplyKernelElementPfPKfS1_i_param_1,
	.param .u64 .ptr .align 1 _Z21multiplyKernelElementPfPKfS1_i_param_2,
	.param .u32 _Z21multiplyKernelElementPfPKfS1_i_param_3
)
{
	.reg .pred 	%p<10>;
	.reg .b32 	%r<40>;
	.reg .b32 	%f<67>;
	.reg .b64 	%rd<67>;

	ld.param.u64 	%rd14, [_Z21multiplyKernelElementPfPKfS1_i_param_1];
	ld.param.u64 	%rd15, [_Z21multiplyKernelElementPfPKfS1_i_param_2];
	ld.param.u32 	%r17, [_Z21multiplyKernelElementPfPKfS1_i_param_3];
	cvta.to.global.u64 	%rd1, %rd15;
	cvta.to.global.u64 	%rd2, %rd14;
	mov.u32 	%r18, %ctaid.y;
	mov.u32 	%r19, %ntid.y;
	mov.u32 	%r20, %tid.y;
	mad.lo.s32 	%r21, %r18, %r19, %r20;
	mov.u32 	%r22, %ctaid.x;
	mov.u32 	%r23, %ntid.x;
	mov.u32 	%r24, %tid.x;
	mad.lo.s32 	%r1, %r22, %r23, %r24;
	mul.lo.s32 	%r2, %r17, %r21;
	max.s32 	%r25, %r21, %r1;
	setp.ge.s32 	%p1, %r25, %r17;
	@%p1 bra 	$L__BB0_13;
	and.b32  	%r3, %r17, 7;
	setp.lt.u32 	%p2, %r17, 8;
	mov.f32 	%f66, 0f00000000;
	mov.b32 	%r38, 0;
	@%p2 bra 	$L__BB0_4;
	and.b32  	%r38, %r17, 2147483640;
	neg.s32 	%r36, %r38;
	mul.wide.s32 	%rd16, %r17, 4;
	add.s64 	%rd3, %rd1, %rd16;
	shl.b32 	%r6, %r17, 3;
	mul.wide.s32 	%rd17, %r17, 8;
	add.s64 	%rd4, %rd1, %rd17;
	mul.wide.s32 	%rd18, %r17, 12;
	add.s64 	%rd5, %rd1, %rd18;
	mul.wide.s32 	%rd19, %r17, 16;
	add.s64 	%rd6, %rd1, %rd19;
	mul.wide.s32 	%rd20, %r17, 20;
	add.s64 	%rd7, %rd1, %rd20;
	mul.wide.s32 	%rd21, %r17, 24;
	add.s64 	%rd8, %rd1, %rd21;
	mul.wide.s32 	%rd22, %r17, 28;
	add.s64 	%rd9, %rd1, %rd22;
	mul.wide.u32 	%rd23, %r2, 4;
	add.s64 	%rd24, %rd23, %rd2;
	add.s64 	%rd66, %rd24, 16;
	mov.f32 	%f66, 0f00000000;
	mov.u32 	%r35, %r1;
$L__BB0_3:
	.pragma "nounroll";
	mul.wide.s32 	%rd25, %r35, 4;
	add.s64 	%rd26, %rd3, %rd25;
	add.s64 	%rd27, %rd4, %rd25;
	add.s64 	%rd28, %rd5, %rd25;
	add.s64 	%rd29, %rd6, %rd25;
	add.s64 	%rd30, %rd7, %rd25;
	add.s64 	%rd31, %rd8, %rd25;
	add.s64 	%rd32, %rd9, %rd25;
	add.s64 	%rd33, %rd1, %rd25;
	ld.global.f32 	%f16, [%rd66+-16];
	ld.global.f32 	%f17, [%rd33];
	fma.rn.f32 	%f18, %f16, %f17, %f66;
	ld.global.f32 	%f19, [%rd66+-12];
	ld.global.f32 	%f20, [%rd26];
	fma.rn.f32 	%f21, %f19, %f20, %f18;
	ld.global.f32 	%f22, [%rd66+-8];
	ld.global.f32 	%f23, [%rd27];
	fma.rn.f32 	%f24, %f22, %f23, %f21;
	ld.global.f32 	%f25, [%rd66+-4];
	ld.global.f32 	%f26, [%rd28];
	fma.rn.f32 	%f27, %f25, %f26, %f24;
	ld.global.f32 	%f28, [%rd66];
	ld.global.f32 	%f29, [%rd29];
	fma.rn.f32 	%f30, %f28, %f29, %f27;
	ld.global.f32 	%f31, [%rd66+4];
	ld.global.f32 	%f32, [%rd30];
	fma.rn.f32 	%f33, %f31, %f32, %f30;
	ld.global.f32 	%f34, [%rd66+8];
	ld.global.f32 	%f35, [%rd31];
	fma.rn.f32 	%f36, %f34, %f35, %f33;
	ld.global.f32 	%f37, [%rd66+12];
	ld.global.f32 	%f38, [%rd32];
	fma.rn.f32 	%f66, %f37, %f38, %f36;
	add.s32 	%r36, %r36, 8;
	add.s32 	%r35, %r35, %r6;
	add.s64 	%rd66, %rd66, 32;
	setp.ne.s32 	%p3, %r36, 0;
	@%p3 bra 	$L__BB0_3;
$L__BB0_4:
	setp.eq.s32 	%p4, %r3, 0;
	@%p4 bra 	$L__BB0_12;
	and.b32  	%r12, %r17, 3;
	setp.lt.u32 	%p5, %r3, 4;
	@%p5 bra 	$L__BB0_7;
	add.s32 	%r27, %r38, %r2;
	mad.lo.s32 	%r28, %r38, %r17, %r1;
	mul.wide.u32 	%rd34, %r27, 4;
	add.s64 	%rd35, %rd2, %rd34;
	ld.global.f32 	%f40, [%rd35];
	mul.wide.s32 	%rd36, %r28, 4;
	add.s64 	%rd37, %rd1, %rd36;
	ld.global.f32 	%f41, [%rd37];
	fma.rn.f32 	%f42, %f40, %f41, %f66;
	cvt.u64.u32 	%rd38, %r2;
	cvt.u64.u32 	%rd39, %r38;
	add.s64 	%rd40, %rd39, %rd38;
	shl.b64 	%rd41, %rd40, 2;
	add.s64 	%rd42, %rd2, %rd41;
	ld.global.f32 	%f43, [%rd42+4];
	mul.wide.s32 	%rd43, %r17, 4;
	add.s64 	%rd44, %rd37, %rd43;
	ld.global.f32 	%f44, [%rd44];
	fma.rn.f32 	%f45, %f43, %f44, %f42;
	ld.global.f32 	%f46, [%rd42+8];
	add.s64 	%rd45, %rd44, %rd43;
	ld.global.f32 	%f47, [%rd45];
	fma.rn.f32 	%f48, %f46, %f47, %f45;
	ld.global.f32 	%f49, [%rd42+12];
	add.s64 	%rd46, %rd45, %rd43;
	ld.global.f32 	%f50, [%rd46];
	fma.rn.f32 	%f66, %f49, %f50, %f48;
	add.s32 	%r38, %r38, 4;
$L__BB0_7:
	setp.eq.s32 	%p6, %r12, 0;
	@%p6 bra 	$L__BB0_12;
	setp.eq.s32 	%p7, %r12, 1;
	@%p7 bra 	$L__BB0_10;
	add.s32 	%r29, %r38, %r2;
	mad.lo.s32 	%r30, %r38, %r17, %r1;
	mul.wide.u32 	%rd47, %r29, 4;
	add.s64 	%rd48, %rd2, %rd47;
	ld.global.f32 	%f52, [%rd48];
	mul.wide.s32 	%rd49, %r30, 4;
	add.s64 	%rd50, %rd1, %rd49;
	ld.global.f32 	%f53, [%rd50];
	fma.rn.f32 	%f54, %f52, %f53, %f66;
	cvt.u64.u32 	%rd51, %r2;
	cvt.u64.u32 	%rd52, %r38;
	add.s64 	%rd53, %rd52, %rd51;
	shl.b64 	%rd54, %rd53, 2;
	add.s64 	%rd55, %rd2, %rd54;
	ld.global.f32 	%f55, [%rd55+4];
	mul.wide.s32 	%rd56, %r17, 4;
	add.s64 	%rd57, %rd50, %rd56;
	ld.global.f32 	%f56, [%rd57];
	fma.rn.f32 	%f66, %f55, %f56, %f54;
	add.s32 	%r38, %r38, 2;
$L__BB0_10:
	and.b32  	%r31, %r17, 1;
	setp.eq.b32 	%p8, %r31, 1;
	not.pred 	%p9, %p8;
	@%p9 bra 	$L__BB0_12;
	add.s32 	%r32, %r38, %r2;
	mad.lo.s32 	%r33, %r38, %r17, %r1;
	mul.wide.u32 	%rd58, %r32, 4;
	add.s64 	%rd59, %rd2, %rd58;
	ld.global.f32 	%f57, [%rd59];
	mul.wide.s32 	%rd60, %r33, 4;
	add.s64 	%rd61, %rd1, %rd60;
	ld.global.f32 	%f58, [%rd61];
	fma.rn.f32 	%f66, %f57, %f58, %f66;
$L__BB0_12:
	ld.param.u64 	%rd65, [_Z21multiplyKernelElementPfPKfS1_i_param_0];
	add.s32 	%r34, %r2, %r1;
	cvta.to.global.u64 	%rd62, %rd65;
	mul.wide.s32 	%rd63, %r34, 4;
	add.s64 	%rd64, %rd62, %rd63;
	st.global.f32 	[%rd64], %f66;
$L__BB0_13:
	ret;

}
	// .globl	_Z17multiplyKernelRowPfPKfS1_i
.visible .entry _Z17multiplyKernelRowPfPKfS1_i(
	.param .u64 .ptr .align 1 _Z17multiplyKernelRowPfPKfS1_i_param_0,
	.param .u64 .ptr .align 1 _Z17multiplyKernelRowPfPKfS1_i_param_1,
	.param .u64 .ptr .align 1 _Z17multiplyKernelRowPfPKfS1_i_param_2,
	.param .u32 _Z17multiplyKernelRowPfPKfS1_i_param_3
)
{
	.reg .pred 	%p<13>;
	.reg .b32 	%r<80>;
	.reg .b32 	%f<67>;
	.reg .b64 	%rd<58>;

	ld.param.u64 	%rd4, [_Z17multiplyKernelRowPfPKfS1_i_param_1];
	ld.param.u64 	%rd5, [_Z17multiplyKernelRowPfPKfS1_i_param_2];
	ld.param.u32 	%r43, [_Z17multiplyKernelRowPfPKfS1_i_param_3];
	cvta.to.global.u64 	%rd1, %rd5;
	cvta.to.global.u64 	%rd2, %rd4;
	mov.u32 	%r44, %ctaid.y;
	mov.u32 	%r45, %ntid.y;
	mov.u32 	%r46, %tid.y;
	mad.lo.s32 	%r47, %r44, %r45, %r46;
	mul.lo.s32 	%r1, %r43, %r47;
	setp.ge.s32 	%p1, %r47, %r43;
	setp.lt.s32 	%p2, %r43, 1;
	or.pred  	%p3, %p1, %p2;
	@%p3 bra 	$L__BB1_14;
	add.s32 	%r2, %r43, -1;
	and.b32  	%r3, %r43, 7;
	and.b32  	%r4, %r43, 2147483640;
	neg.s32 	%r5, %r4;
	shl.b32 	%r6, %r43, 3;
	mul.lo.s32 	%r7, %r43, 3;
	mul.lo.s32 	%r8, %r43, 7;
	mov.b32 	%r66, 0;
	cvt.u64.u32 	%rd43, %r1;
$L__BB1_2:
	setp.lt.u32 	%p4, %r2, 7;
	mov.f32 	%f66, 0f00000000;
	mov.b32 	%r78, 0;
	@%p4 bra 	$L__BB1_5;
	add.s32 	%r75, %r43, %r66;
	shl.b32 	%r50, %r43, 1;
	add.s32 	%r74, %r50, %r66;
	add.s32 	%r73, %r7, %r66;
	shl.b32 	%r51, %r43, 2;
	add.s32 	%r72, %r51, %r66;
	mad.lo.s32 	%r71, %r43, 5, %r66;
	mad.lo.s32 	%r70, %r43, 6, %r66;
	add.s32 	%r69, %r8, %r66;
	mov.f32 	%f66, 0f00000000;
	mov.u32 	%r67, %r1;
	mov.u32 	%r68, %r66;
	mov.u32 	%r76, %r5;
$L__BB1_4:
	.pragma "nounroll";
	mul.wide.u32 	%rd6, %r67, 4;
	add.s64 	%rd7, %rd2, %rd6;
	ld.global.f32 	%f16, [%rd7];
	mul.wide.u32 	%rd8, %r68, 4;
	add.s64 	%rd9, %rd1, %rd8;
	ld.global.f32 	%f17, [%rd9];
	fma.rn.f32 	%f18, %f16, %f17, %f66;
	ld.global.f32 	%f19, [%rd7+4];
	mul.wide.u32 	%rd10, %r75, 4;
	add.s64 	%rd11, %rd1, %rd10;
	ld.global.f32 	%f20, [%rd11];
	fma.rn.f32 	%f21, %f19, %f20, %f18;
	ld.global.f32 	%f22, [%rd7+8];
	mul.wide.u32 	%rd12, %r74, 4;
	add.s64 	%rd13, %rd1, %rd12;
	ld.global.f32 	%f23, [%rd13];
	fma.rn.f32 	%f24, %f22, %f23, %f21;
	ld.global.f32 	%f25, [%rd7+12];
	mul.wide.u32 	%rd14, %r73, 4;
	add.s64 	%rd15, %rd1, %rd14;
	ld.global.f32 	%f26, [%rd15];
	fma.rn.f32 	%f27, %f25, %f26, %f24;
	ld.global.f32 	%f28, [%rd7+16];
	mul.wide.u32 	%rd16, %r72, 4;
	add.s64 	%rd17, %rd1, %rd16;
	ld.global.f32 	%f29, [%rd17];
	fma.rn.f32 	%f30, %f28, %f29, %f27;
	ld.global.f32 	%f31, [%rd7+20];
	mul.wide.u32 	%rd18, %r71, 4;
	add.s64 	%rd19, %rd1, %rd18;
	ld.global.f32 	%f32, [%rd19];
	fma.rn.f32 	%f33, %f31, %f32, %f30;
	ld.global.f32 	%f34, [%rd7+24];
	mul.wide.u32 	%rd20, %r70, 4;
	add.s64 	%rd21, %rd1, %rd20;
	ld.global.f32 	%f35, [%rd21];
	fma.rn.f32 	%f36, %f34, %f35, %f33;
	ld.global.f32 	%f37, [%rd7+28];
	mul.wide.u32 	%rd22, %r69, 4;
	add.s64 	%rd23, %rd1, %rd22;
	ld.global.f32 	%f38, [%rd23];
	fma.rn.f32 	%f66, %f37, %f38, %f36;
	add.s32 	%r76, %r76, 8;
	add.s32 	%r75, %r75, %r6;
	add.s32 	%r74, %r74, %r6;
	add.s32 	%r73, %r73, %r6;
	add.s32 	%r72, %r72, %r6;
	add.s32 	%r71, %r71, %r6;
	add.s32 	%r70, %r70, %r6;
	add.s32 	%r69, %r69, %r6;
	add.s32 	%r68, %r68, %r6;
	add.s32 	%r67, %r67, 8;
	setp.ne.s32 	%p5, %r76, 0;
	mov.u32 	%r78, %r4;
	@%p5 bra 	$L__BB1_4;
$L__BB1_5:
	setp.eq.s32 	%p6, %r3, 0;
	@%p6 bra 	$L__BB1_13;
	add.s32 	%r52, %r3, -1;
	setp.lt.u32 	%p7, %r52, 3;
	@%p7 bra 	$L__BB1_8;
	add.s32 	%r53, %r78, %r1;
	mad.lo.s32 	%r54, %r78, %r43, %r66;
	mul.wide.u32 	%rd24, %r53, 4;
	add.s64 	%rd25, %rd2, %rd24;
	ld.global.f32 	%f40, [%rd25];
	mul.wide.u32 	%rd26, %r54, 4;
	add.s64 	%rd27, %rd1, %rd26;
	ld.global.f32 	%f41, [%rd27];
	fma.rn.f32 	%f42, %f40, %f41, %f66;
	add.s32 	%r55, %r54, %r43;
	cvt.u64.u32 	%rd29, %r78;
	add.s64 	%rd30, %rd29, %rd43;
	shl.b64 	%rd31, %rd30, 2;
	add.s64 	%rd32, %rd2, %rd31;
	ld.global.f32 	%f43, [%rd32+4];
	mul.wide.u32 	%rd33, %r55, 4;
	add.s64 	%rd34, %rd1, %rd33;
	ld.global.f32 	%f44, [%rd34];
	fma.rn.f32 	%f45, %f43, %f44, %f42;
	add.s32 	%r56, %r55, %r43;
	ld.global.f32 	%f46, [%rd32+8];
	mul.wide.u32 	%rd35, %r56, 4;
	add.s64 	%rd36, %rd1, %rd35;
	ld.global.f32 	%f47, [%rd36];
	fma.rn.f32 	%f48, %f46, %f47, %f45;
	add.s32 	%r57, %r56, %r43;
	ld.global.f32 	%f49, [%rd32+12];
	mul.wide.u32 	%rd37, %r57, 4;
	add.s64 	%rd38, %rd1, %rd37;
	ld.global.f32 	%f50, [%rd38];
	fma.rn.f32 	%f66, %f49, %f50, %f48;
	add.s32 	%r78, %r78, 4;
$L__BB1_8:
	and.b32  	%r58, %r43, 3;
	setp.eq.s32 	%p8, %r58, 0;
	@%p8 bra 	$L__BB1_13;
	setp.eq.s32 	%p9, %r58, 1;
	@%p9 bra 	$L__BB1_11;
	add.s32 	%r59, %r78, %r1;
	mad.lo.s32 	%r60, %r78, %r43, %r66;
	mul.wide.u32 	%rd39, %r59, 4;
	add.s64 	%rd40, %rd2, %rd39;
	ld.global.f32 	%f52, [%rd40];
	mul.wide.u32 	%rd41, %r60, 4;
	add.s64 	%rd42, %rd1, %rd41;
	ld.global.f32 	%f53, [%rd42];
	fma.rn.f32 	%f54, %f52, %f53, %f66;
	add.s32 	%r61, %r60, %r43;
	cvt.u64.u32 	%rd44, %r78;
	add.s64 	%rd45, %rd44, %rd43;
	shl.b64 	%rd46, %rd45, 2;
	add.s64 	%rd47, %rd2, %rd46;
	ld.global.f32 	%f55, [%rd47+4];
	mul.wide.u32 	%rd48, %r61, 4;
	add.s64 	%rd49, %rd1, %rd48;
	ld.global.f32 	%f56, [%rd49];
	fma.rn.f32 	%f66, %f55, %f56, %f54;
	add.s32 	%r78, %r78, 2;
$L__BB1_11:
	and.b32  	%r62, %r43, 1;
	setp.eq.b32 	%p10, %r62, 1;
	not.pred 	%p11, %p10;
	@%p11 bra 	$L__BB1_13;
	add.s32 	%r63, %r78, %r1;
	mad.lo.s32 	%r64, %r78, %r43, %r66;
	mul.wide.u32 	%rd50, %r63, 4;
	add.s64 	%rd51, %rd2, %rd50;
	ld.global.f32 	%f57, [%rd51];
	mul.wide.u32 	%rd52, %r64, 4;
	add.s64 	%rd53, %rd1, %rd52;
	ld.global.f32 	%f58, [%rd53];
	fma.rn.f32 	%f66, %f57, %f58, %f66;
$L__BB1_13:
	ld.param.u64 	%rd57, [_Z17multiplyKernelRowPfPKfS1_i_param_0];
	add.s32 	%r65, %r66, %r1;
	cvta.to.global.u64 	%rd54, %rd57;
	mul.wide.u32 	%rd55, %r65, 4;
	add.s64 	%rd56, %rd54, %rd55;
	st.global.f32 	[%rd56], %f66;
	add.s32 	%r66, %r66, 1;
	setp.ne.s32 	%p12, %r66, %r43;
	@%p12 bra 	$L__BB1_2;
$L__BB1_14:
	ret;

}
	// .globl	_Z20multiplyKernelColumnPfPKfS1_i
.visible .entry _Z20multiplyKernelColumnPfPKfS1_i(
	.param .u64 .ptr .align 1 _Z20multiplyKernelColumnPfPKfS1_i_param_0,
	.param .u64 .ptr .align 1 _Z20multiplyKernelColumnPfPKfS1_i_param_1,
	.param .u64 .ptr .align 1 _Z20multiplyKernelColumnPfPKfS1_i_param_2,
	.param .u32 _Z20multiplyKernelColumnPfPKfS1_i_param_3
)
{
	.reg .pred 	%p<12>;
	.reg .b32 	%r<45>;
	.reg .b32 	%f<67>;
	.reg .b64 	%rd<49>;

	ld.param.u64 	%rd4, [_Z20multiplyKernelColumnPfPKfS1_i_param_0];
	ld.param.u64 	%rd5, [_Z20multiplyKernelColumnPfPKfS1_i_param_1];
	ld.param.u64 	%rd6, [_Z20multiplyKernelColumnPfPKfS1_i_param_2];
	ld.param.u32 	%r25, [_Z20multiplyKernelColumnPfPKfS1_i_param_3];
	cvta.to.global.u64 	%rd1, %rd6;
	cvta.to.global.u64 	%rd2, %rd5;
	mov.u32 	%r26, %ctaid.x;
	mov.u32 	%r27, %ntid.x;
	mov.u32 	%r28, %tid.x;
	mad.lo.s32 	%r1, %r26, %r27, %r28;
	setp.ge.s32 	%p1, %r1, %r25;
	setp.lt.s32 	%p2, %r25, 1;
	or.pred  	%p3, %p1, %p2;
	@%p3 bra 	$L__BB2_14;
	add.s32 	%r2, %r25, -1;
	and.b32  	%r3, %r25, 7;
	add.s32 	%r4, %r3, -1;
	and.b32  	%r5, %r25, 3;
	and.b32  	%r6, %r25, 2147483640;
	and.b32  	%r7, %r25, 1;
	neg.s32 	%r8, %r6;
	shl.b32 	%r9, %r25, 3;
	mul.lo.s32 	%r10, %r25, %r1;
	cvta.to.global.u64 	%rd3, %rd4;
	mov.b32 	%r38, 0;
	mul.wide.u32 	%rd41, %r25, 4;
$L__BB2_2:
	setp.lt.u32 	%p4, %r2, 7;
	mul.lo.s32 	%r12, %r38, %r25;
	mov.f32 	%f66, 0f00000000;
	mov.b32 	%r43, 0;
	@%p4 bra 	$L__BB2_5;
	mov.f32 	%f66, 0f00000000;
	mov.u32 	%r39, %r12;
	mov.u32 	%r40, %r1;
	mov.u32 	%r41, %r8;
$L__BB2_4:
	.pragma "nounroll";
	mul.wide.u32 	%rd7, %r39, 4;
	add.s64 	%rd8, %rd2, %rd7;
	ld.global.f32 	%f16, [%rd8];
	mul.wide.s32 	%rd9, %r40, 4;
	add.s64 	%rd10, %rd1, %rd9;
	ld.global.f32 	%f17, [%rd10];
	fma.rn.f32 	%f18, %f16, %f17, %f66;
	ld.global.f32 	%f19, [%rd8+4];
	mul.wide.u32 	%rd11, %r25, 4;
	add.s64 	%rd12, %rd10, %rd11;
	ld.global.f32 	%f20, [%rd12];
	fma.rn.f32 	%f21, %f19, %f20, %f18;
	ld.global.f32 	%f22, [%rd8+8];
	add.s64 	%rd13, %rd12, %rd11;
	ld.global.f32 	%f23, [%rd13];
	fma.rn.f32 	%f24, %f22, %f23, %f21;
	ld.global.f32 	%f25, [%rd8+12];
	add.s64 	%rd14, %rd13, %rd11;
	ld.global.f32 	%f26, [%rd14];
	fma.rn.f32 	%f27, %f25, %f26, %f24;
	ld.global.f32 	%f28, [%rd8+16];
	add.s64 	%rd15, %rd14, %rd11;
	ld.global.f32 	%f29, [%rd15];
	fma.rn.f32 	%f30, %f28, %f29, %f27;
	ld.global.f32 	%f31, [%rd8+20];
	add.s64 	%rd16, %rd15, %rd11;
	ld.global.f32 	%f32, [%rd16];
	fma.rn.f32 	%f33, %f31, %f32, %f30;
	ld.global.f32 	%f34, [%rd8+24];
	add.s64 	%rd17, %rd16, %rd11;
	ld.global.f32 	%f35, [%rd17];
	fma.rn.f32 	%f36, %f34, %f35, %f33;
	ld.global.f32 	%f37, [%rd8+28];
	add.s64 	%rd18, %rd17, %rd11;
	ld.global.f32 	%f38, [%rd18];
	fma.rn.f32 	%f66, %f37, %f38, %f36;
	add.s32 	%r41, %r41, 8;
	add.s32 	%r40, %r40, %r9;
	add.s32 	%r39, %r39, 8;
	setp.ne.s32 	%p5, %r41, 0;
	mov.u32 	%r43, %r6;
	@%p5 bra 	$L__BB2_4;
$L__BB2_5:
	setp.eq.s32 	%p6, %r3, 0;
	@%p6 bra 	$L__BB2_13;
	setp.lt.u32 	%p7, %r4, 3;
	@%p7 bra 	$L__BB2_8;
	add.s32 	%r31, %r43, %r12;
	mad.lo.s32 	%r32, %r43, %r25, %r1;
	mul.wide.u32 	%rd19, %r31, 4;
	add.s64 	%rd20, %rd2, %rd19;
	ld.global.f32 	%f40, [%rd20];
	mul.wide.s32 	%rd21, %r32, 4;
	add.s64 	%rd22, %rd1, %rd21;
	ld.global.f32 	%f41, [%rd22];
	fma.rn.f32 	%f42, %f40, %f41, %f66;
	cvt.u64.u32 	%rd23, %r12;
	cvt.u64.u32 	%rd24, %r43;
	add.s64 	%rd25, %rd24, %rd23;
	shl.b64 	%rd26, %rd25, 2;
	add.s64 	%rd27, %rd2, %rd26;
	ld.global.f32 	%f43, [%rd27+4];
	add.s64 	%rd29, %rd22, %rd41;
	ld.global.f32 	%f44, [%rd29];
	fma.rn.f32 	%f45, %f43, %f44, %f42;
	ld.global.f32 	%f46, [%rd27+8];
	add.s64 	%rd30, %rd29, %rd41;
	ld.global.f32 	%f47, [%rd30];
	fma.rn.f32 	%f48, %f46, %f47, %f45;
	ld.global.f32 	%f49, [%rd27+12];
	add.s64 	%rd31, %rd30, %rd41;
	ld.global.f32 	%f50, [%rd31];
	fma.rn.f32 	%f66, %f49, %f50, %f48;
	add.s32 	%r43, %r43, 4;
$L__BB2_8:
	setp.eq.s32 	%p8, %r5, 0;
	@%p8 bra 	$L__BB2_13;
	setp.eq.s32 	%p9, %r5, 1;
	@%p9 bra 	$L__BB2_11;
	add.s32 	%r33, %r43, %r12;
	mad.lo.s32 	%r34, %r43, %r25, %r1;
	mul.wide.u32 	%rd32, %r33, 4;
	add.s64 	%rd33, %rd2, %rd32;
	ld.global.f32 	%f52, [%rd33];
	mul.wide.s32 	%rd34, %r34, 4;
	add.s64 	%rd35, %rd1, %rd34;
	ld.global.f32 	%f53, [%rd35];
	fma.rn.f32 	%f54, %f52, %f53, %f66;
	cvt.u64.u32 	%rd36, %r12;
	cvt.u64.u32 	%rd37, %r43;
	add.s64 	%rd38, %rd37, %rd36;
	shl.b64 	%rd39, %rd38, 2;
	add.s64 	%rd40, %rd2, %rd39;
	ld.global.f32 	%f55, [%rd40+4];
	add.s64 	%rd42, %rd35, %rd41;
	ld.global.f32 	%f56, [%rd42];
	fma.rn.f32 	%f66, %f55, %f56, %f54;
	add.s32 	%r43, %r43, 2;
$L__BB2_11:
	setp.eq.s32 	%p10, %r7, 0;
	@%p10 bra 	$L__BB2_13;
	add.s32 	%r35, %r43, %r12;
	mad.lo.s32 	%r36, %r43, %r25, %r1;
	mul.wide.u32 	%rd43, %r35, 4;
	add.s64 	%rd44, %rd2, %rd43;
	ld.global.f32 	%f57, [%rd44];
	mul.wide.s32 	%rd45, %r36, 4;
	add.s64 	%rd46, %rd1, %rd45;
	ld.global.f32 	%f58, [%rd46];
	fma.rn.f32 	%f66, %f57, %f58, %f66;
$L__BB2_13:
	add.s32 	%r37, %r38, %r10;
	mul.wide.s32 	%rd47, %r37, 4;
	add.s64 	%rd48, %rd3, %rd47;
	st.global.f32 	[%rd48], %f66;
	add.s32 	%r38, %r38, 1;
	setp.ne.s32 	%p11, %r38, %r25;
	@%p11 bra 	$L__BB2_2;
$L__BB2_14:
	ret;

}


// ===== COMPILED SASS (sm_100) =====

	.target	sm_100

	.elftype	@"ET_EXEC"


//--------------------- .note.nv.tkinfo           --------------------------
	.section	.note.nv.tkinfo,"",@"SHT_NOTE"
	.sectionflags	@"SHF_NOTE_NV_TKINFO"
	.tkinfo
        /*0018*/ 	.word	0x00000002
        /*0030*/ 	.string	""
        /*0030*/ 	.string	"ptxas"
        /*0030*/ 	.string	"Cuda compilation tools, release 13.0, V13.0.88"
        /*0030*/ 	.string	"Build cuda_13.0.r13.0/compiler.36424714_0"
        /*0030*/ 	.string	"-arch sm_100 -m 64 "



//--------------------- .note.nv.cuinfo           --------------------------
	.section	.note.nv.cuinfo,"",@"SHT_NOTE"
	.sectionflags	@"SHF_NOTE_NV_CUINFO"
        /*0018*/ 	.short	0x0002
        /*001a*/ 	.short	0x0064
        /*001c*/ 	.short	0x0082
	.zero		2


//--------------------- .nv.info                  --------------------------
	.section	.nv.info,"",@"SHT_CUDA_INFO"
	.align	4


	//----- nvinfo : EIATTR_REGCOUNT
	.align		4
        /*0000*/ 	.byte	0x04, 0x2f
        /*0002*/ 	.short	(.L_1 - .L_0)
	.align		4
.L_0:
        /*0004*/ 	.word	index@(_Z21multiplyKernelElementPfPKfS1_i)
        /*0008*/ 	.word	0x0000001e


	//----- nvinfo : EIATTR_FRAME_SIZE
	.align		4
.L_1:
        /*000c*/ 	.byte	0x04, 0x11
        /*000e*/ 	.short	(.L_3 - .L_2)
	.align		4
.L_2:
        /*0010*/ 	.word	index@(_Z21multiplyKernelElementPfPKfS1_i)
        /*0014*/ 	.word	0x00000000


	//----- nvinfo : EIATTR_REGCOUNT
	.align		4
.L_3:
        /*0018*/ 	.byte	0x04, 0x2f
        /*001a*/ 	.short	(.L_5 - .L_4)
	.align		4
.L_4:
        /*001c*/ 	.word	index@(_Z17multiplyKernelRowPfPKfS1_i)
        /*0020*/ 	.word	0x00000020


	//----- nvinfo : EIATTR_FRAME_SIZE
	.align		4
.L_5:
        /*0024*/ 	.byte	0x04, 0x11
        /*0026*/ 	.short	(.L_7 - .L_6)
	.align		4
.L_6:
        /*0028*/ 	.word	index@(_Z17multiplyKernelRowPfPKfS1_i)
        /*002c*/ 	.word	0x00000000


	//----- nvinfo : EIATTR_REGCOUNT
	.align		4
.L_7:
        /*0030*/ 	.byte	0x04, 0x2f
        /*0032*/ 	.short	(.L_9 - .L_8)
	.align		4
.L_8:
        /*0034*/ 	.word	index@(_Z20multiplyKernelColumnPfPKfS1_i)
        /*0038*/ 	.word	0x00000020


	//----- nvinfo : EIATTR_FRAME_SIZE
	.align		4
.L_9:
        /*003c*/ 	.byte	0x04, 0x11
        /*003e*/ 	.short	(.L_11 - .L_10)
	.align		4
.L_10:
        /*0040*/ 	.word	index@(_Z20multiplyKernelColumnPfPKfS1_i)
        /*0044*/ 	.word	0x00000000


	//----- nvinfo : EIATTR_MIN_STACK_SIZE
	.align		4
.L_11:
        /*0048*/ 	.byte	0x04, 0x12
        /*004a*/ 	.short	(.L_13 - .L_12)
	.align		4
.L_12:
        /*004c*/ 	.word	index@(_Z20multiplyKernelColumnPfPKfS1_i)
        /*0050*/ 	.word	0x00000000


	//----- nvinfo : EIATTR_MIN_STACK_SIZE
	.align		4
.L_13:
        /*0054*/ 	.byte	0x04, 0x12
        /*0056*/ 	.short	(.L_15 - .L_14)
	.align		4
.L_14:
        /*0058*/ 	.word	index@(_Z17multiplyKernelRowPfPKfS1_i)
        /*005c*/ 	.word	0x00000000


	//----- nvinfo : EIATTR_MIN_STACK_SIZE
	.align		4
.L_15:
        /*0060*/ 	.byte	0x04, 0x12
        /*0062*/ 	.short	(.L_17 - .L_16)
	.align		4
.L_16:
        /*0064*/ 	.word	index@(_Z21multiplyKernelElementPfPKfS1_i)
        /*0068*/ 	.word	0x00000000
.L_17:


//--------------------- .nv.compat                --------------------------
	.section	.nv.compat,"",@"SHT_CUDA_COMPAT_INFO"
	.align	4
        /*0000*/ 	.byte	0x02, 0x09, 0x00, 0x00, 0x02, 0x02, 0x01, 0x00, 0x02, 0x05, 0x05, 0x00, 0x03, 0x07, 0x01, 0x01
        /*0010*/ 	.byte	0x02, 0x03, 0x00, 0x00, 0x02, 0x06, 0x01, 0x00, 0x04, 0x0b, 0x08, 0x00, 0x09, 0x00, 0x00, 0x00
        /*0020*/ 	.byte	0x00, 0x00, 0x00, 0x00


//--------------------- .nv.info._Z20multiplyKernelColumnPfPKfS1_i --------------------------
	.section	.nv.info._Z20multiplyKernelColumnPfPKfS1_i,"",@"SHT_CUDA_INFO"
	.sectionflags	@""
	.align	4


	//----- nvinfo : EIATTR_CUDA_API_VERSION
	.align		4
        /*0000*/ 	.byte	0x04, 0x37
        /*0002*/ 	.short	(.L_19 - .L_18)
.L_18:
        /*0004*/ 	.word	0x00000082


	//----- nvinfo : EIATTR_KPARAM_INFO
	.align		4
.L_19:
        /*0008*/ 	.byte	0x04, 0x17
        /*000a*/ 	.short	(.L_21 - .L_20)
.L_20:
        /*000c*/ 	.word	0x00000000
        /*0010*/ 	.short	0x0003
        /*0012*/ 	.short	0x0018
        /*0014*/ 	.byte	0x00, 0xf0, 0x11, 0x00


	//----- nvinfo : EIATTR_KPARAM_INFO
	.align		4
.L_21:
        /*0018*/ 	.byte	0x04, 0x17
        /*001a*/ 	.short	(.L_23 - .L_22)
.L_22:
        /*001c*/ 	.word	0x00000000
        /*0020*/ 	.short	0x0002
        /*0022*/ 	.short	0x0010
        /*0024*/ 	.byte	0x00, 0xf5, 0x21, 0x00


	//----- nvinfo : EIATTR_KPARAM_INFO
	.align		4
.L_23:
        /*0028*/ 	.byte	0x04, 0x17
        /*002a*/ 	.short	(.L_25 - .L_24)
.L_24:
        /*002c*/ 	.word	0x00000000
        /*0030*/ 	.short	0x0001
        /*0032*/ 	.short	0x0008
        /*0034*/ 	.byte	0x00, 0xf5, 0x21, 0x00


	//----- nvinfo : EIATTR_KPARAM_INFO
	.align		4
.L_25:
        /*0038*/ 	.byte	0x04, 0x17
        /*003a*/ 	.short	(.L_27 - .L_26)
.L_26:
        /*003c*/ 	.word	0x00000000
        /*0040*/ 	.short	0x0000
        /*0042*/ 	.short	0x0000
        /*0044*/ 	.byte	0x00, 0xf5, 0x21, 0x00


	//----- nvinfo : EIATTR_SPARSE_MMA_MASK
	.align		4
.L_27:
        /*0048*/ 	.byte	0x03, 0x50
        /*004a*/ 	.short	0x0000


	//----- nvinfo : EIATTR_MAXREG_COUNT
	.align		4
        /*004c*/ 	.byte	0x03, 0x1b
        /*004e*/ 	.short	0x00ff


	//----- nvinfo : EIATTR_MERCURY_ISA_VERSION
	.align		4
        /*0050*/ 	.byte	0x03, 0x5f
        /*0052*/ 	.short	0x0101


	//----- nvinfo : EIATTR_VRC_CTA_INIT_COUNT
	.align		4
        /*0054*/ 	.byte	0x02, 0x4a
	.zero		1
	.zero		1


	//----- nvinfo : EIATTR_EXIT_INSTR_OFFSETS
	.align		4
        /*0058*/ 	.byte	0x04, 0x1c
        /*005a*/ 	.short	(.L_29 - .L_28)


	//   ....[0]....
.L_28:
        /*005c*/ 	.word	0x00000080


	//   ....[1]....
        /*0060*/ 	.word	0x000008a0


	//----- nvinfo : EIATTR_CBANK_PARAM_SIZE
	.align		4
.L_29:
        /*0064*/ 	.byte	0x03, 0x19
        /*0066*/ 	.short	0x001c


	//----- nvinfo : EIATTR_PARAM_CBANK
	.align		4
        /*0068*/ 	.byte	0x04, 0x0a
        /*006a*/ 	.short	(.L_31 - .L_30)
	.align		4
.L_30:
        /*006c*/ 	.word	index@(.nv.constant0._Z20multiplyKernelColumnPfPKfS1_i)
        /*0070*/ 	.short	0x0380
        /*0072*/ 	.short	0x001c


	//----- nvinfo : EIATTR_SW_WAR
	.align		4
.L_31:
        /*0074*/ 	.byte	0x04, 0x36
        /*0076*/ 	.short	(.L_33 - .L_32)
.L_32:
        /*0078*/ 	.word	0x00000008
.L_33:


//--------------------- .nv.info._Z17multiplyKernelRowPfPKfS1_i --------------------------
	.section	.nv.info._Z17multiplyKernelRowPfPKfS1_i,"",@"SHT_CUDA_INFO"
	.sectionflags	@""
	.align	4


	//----- nvinfo : EIATTR_CUDA_API_VERSION
	.align		4
        /*0000*/ 	.byte	0x04, 0x37
        /*0002*/ 	.short	(.L_35 - .L_34)
.L_34:
        /*0004*/ 	.word	0x00000082


	//----- nvinfo : EIATTR_KPARAM_INFO
	.align		4
.L_35:
        /*0008*/ 	.byte	0x04, 0x17
        /*000a*/ 	.short	(.L_37 - .L_36)
.L_36:
        /*000c*/ 	.word	0x00000000
        /*0010*/ 	.short	0x0003
        /*0012*/ 	.short	0x0018
        /*0014*/ 	.byte	0x00, 0xf0, 0x11, 0x00


	//----- nvinfo : EIATTR_KPARAM_INFO
	.align		4
.L_37:
        /*0018*/ 	.byte	0x04, 0x17
        /*001a*/ 	.short	(.L_39 - .L_38)
.L_38:
        /*001c*/ 	.word	0x00000000
        /*0020*/ 	.short	0x0002
        /*0022*/ 	.short	0x0010
        /*0024*/ 	.byte	0x00, 0xf5, 0x21, 0x00


	//----- nvinfo : EIATTR_KPARAM_INFO
	.align		4
.L_39:
        /*0028*/ 	.byte	0x04, 0x17
        /*002a*/ 	.short	(.L_41 - .L_40)
.L_40:
        /*002c*/ 	.word	0x00000000
        /*0030*/ 	.short	0x0001
        /*0032*/ 	.short	0x0008
        /*0034*/ 	.byte	0x00, 0xf5, 0x21, 0x00


	//----- nvinfo : EIATTR_KPARAM_INFO
	.align		4
.L_41:
        /*0038*/ 	.byte	0x04, 0x17
        /*003a*/ 	.short	(.L_43 - .L_42)
.L_42:
        /*003c*/ 	.word	0x00000000
        /*0040*/ 	.short	0x0000
        /*0042*/ 	.short	0x0000
        /*0044*/ 	.byte	0x00, 0xf5, 0x21, 0x00


	//----- nvinfo : EIATTR_SPARSE_MMA_MASK
	.align		4
.L_43:
        /*0048*/ 	.byte	0x03, 0x50
        /*004a*/ 	.short	0x0000


	//----- nvinfo : EIATTR_MAXREG_COUNT
	.align		4
        /*004c*/ 	.byte	0x03, 0x1b
        /*004e*/ 	.short	0x00ff


	//----- nvinfo : EIATTR_MERCURY_ISA_VERSION
	.align		4
        /*0050*/ 	.byte	0x03, 0x5f
        /*0052*/ 	.short	0x0101


	//----- nvinfo : EIATTR_VRC_CTA_INIT_COUNT
	.align		4
        /*0054*/ 	.byte	0x02, 0x4a
	.zero		1
	.zero		1


	//----- nvinfo : EIATTR_EXIT_INSTR_OFFSETS
	.align		4
        /*0058*/ 	.byte	0x04, 0x1c
        /*005a*/ 	.short	(.L_45 - .L_44)


	//   ....[0]....
.L_44:
        /*005c*/ 	.word	0x00000080


	//   ....[1]....
        /*0060*/ 	.word	0x00000a10


	//----- nvinfo : EIATTR_CBANK_PARAM_SIZE
	.align		4
.L_45:
        /*0064*/ 	.byte	0x03, 0x19
        /*0066*/ 	.short	0x001c


	//----- nvinfo : EIATTR_PARAM_CBANK
	.align		4
        /*0068*/ 	.byte	0x04, 0x0a
        /*006a*/ 	.short	(.L_47 - .L_46)
	.align		4
.L_46:
        /*006c*/ 	.word	index@(.nv.constant0._Z17multiplyKernelRowPfPKfS1_i)
        /*0070*/ 	.short	0x0380
        /*0072*/ 	.short	0x001c


	//----- nvinfo : EIATTR_SW_WAR
	.align		4
.L_47:
        /*0074*/ 	.byte	0x04, 0x36
        /*0076*/ 	.short	(.L_49 - .L_48)
.L_48:
        /*0078*/ 	.word	0x00000008
.L_49:


//--------------------- .nv.info._Z21multiplyKernelElementPfPKfS1_i --------------------------
	.section	.nv.info._Z21multiplyKernelElementPfPKfS1_i,"",@"SHT_CUDA_INFO"
	.sectionflags	@""
	.align	4


	//----- nvinfo : EIATTR_CUDA_API_VERSION
	.align		4
        /*0000*/ 	.byte	0x04, 0x37
        /*0002*/ 	.short	(.L_51 - .L_50)
.L_50:
        /*0004*/ 	.word	0x00000082


	//----- nvinfo : EIATTR_KPARAM_INFO
	.align		4
.L_51:
        /*0008*/ 	.byte	0x04, 0x17
        /*000a*/ 	.short	(.L_53 - .L_52)
.L_52:
        /*000c*/ 	.word	0x00000000
        /*0010*/ 	.short	0x0003
        /*0012*/ 	.short	0x0018
        /*0014*/ 	.byte	0x00, 0xf0, 0x11, 0x00


	//----- nvinfo : EIATTR_KPARAM_INFO
	.align		4
.L_53:
        /*0018*/ 	.byte	0x04, 0x17
        /*001a*/ 	.short	(.L_55 - .L_54)
.L_54:
        /*001c*/ 	.word	0x00000000
        /*0020*/ 	.short	0x0002
        /*0022*/ 	.short	0x0010
        /*0024*/ 	.byte	0x00, 0xf5, 0x21, 0x00


	//----- nvinfo : EIATTR_KPARAM_INFO
	.align		4
.L_55:
        /*0028*/ 	.byte	0x04, 0x17
        /*002a*/ 	.short	(.L_57 - .L_56)
.L_56:
        /*002c*/ 	.word	0x00000000
        /*0030*/ 	.short	0x0001
        /*0032*/ 	.short	0x0008
        /*0034*/ 	.byte	0x00, 0xf5, 0x21, 0x00


	//----- nvinfo : EIATTR_KPARAM_INFO
	.align		4
.L_57:
        /*0038*/ 	.byte	0x04, 0x17
        /*003a*/ 	.short	(.L_59 - .L_58)
.L_58:
        /*003c*/ 	.word	0x00000000
        /*0040*/ 	.short	0x0000
        /*0042*/ 	.short	0x0000
        /*0044*/ 	.byte	0x00, 0xf5, 0x21, 0x00


	//----- nvinfo : EIATTR_SPARSE_MMA_MASK
	.align		4
.L_59:
        /*0048*/ 	.byte	0x03, 0x50
        /*004a*/ 	.short	0x0000


	//----- nvinfo : EIATTR_MAXREG_COUNT
	.align		4
        /*004c*/ 	.byte	0x03, 0x1b
        /*004e*/ 	.short	0x00ff


	//----- nvinfo : EIATTR_MERCURY_ISA_VERSION
	.align		4
        /*0050*/ 	.byte	0x03, 0x5f
        /*0052*/ 	.short	0x0101


	//----- nvinfo : EIATTR_VRC_CTA_INIT_COUNT
	.align		4
        /*0054*/ 	.byte	0x02, 0x4a
	.zero		1
	.zero		1


	//----- nvinfo : EIATTR_EXIT_INSTR_OFFSETS
	.align		4
        /*0058*/ 	.byte	0x04, 0x1c
        /*005a*/ 	.short	(.L_61 - .L_60)


	//   ....[0]....
.L_60:
        /*005c*/ 	.word	0x000000c0


	//   ....[1]....
        /*0060*/ 	.word	0x00000aa0


	//----- nvinfo : EIATTR_CBANK_PARAM_SIZE
	.align		4
.L_61:
        /*0064*/ 	.byte	0x03, 0x19
        /*0066*/ 	.short	0x001c


	//----- nvinfo : EIATTR_PARAM_CBANK
	.align		4
        /*0068*/ 	.byte	0x04, 0x0a
        /*006a*/ 	.short	(.L_63 - .L_62)
	.align		4
.L_62:
        /*006c*/ 	.word	index@(.nv.constant0._Z21multiplyKernelElementPfPKfS1_i)
        /*0070*/ 	.short	0x0380
        /*0072*/ 	.short	0x001c


	//----- nvinfo : EIATTR_SW_WAR
	.align		4
.L_63:
        /*0074*/ 	.byte	0x04, 0x36
        /*0076*/ 	.short	(.L_65 - .L_64)
.L_64:
        /*0078*/ 	.word	0x00000008
.L_65:


//--------------------- .nv.callgraph             --------------------------
	.section	.nv.callgraph,"",@"SHT_CUDA_CALLGRAPH"
	.align	4
	.sectionentsize	8
	.align		4
        /*0000*/ 	.word	0x00000000
	.align		4
        /*0004*/ 	.word	0xffffffff
	.align		4
        /*0008*/ 	.word	0x00000000
	.align		4
        /*000c*/ 	.word	0xfffffffe
	.align		4
        /*0010*/ 	.word	0x00000000
	.align		4
        /*0014*/ 	.word	0xfffffffd
	.align		4
        /*0018*/ 	.word	0x00000000
	.align		4
        /*001c*/ 	.word	0xfffffffc


//--------------------- .text._Z20multiplyKernelColumnPfPKfS1_i --------------------------
	.section	.text._Z20multiplyKernelColumnPfPKfS1_i,"ax",@progbits
	.align	128
        .global         _Z20multiplyKernelColumnPfPKfS1_i
        .type           _Z20multiplyKernelColumnPfPKfS1_i,@function
        .size           _Z20multiplyKernelColumnPfPKfS1_i,(.L_x_18 - _Z20multiplyKernelColumnPfPKfS1_i)
        .other          _Z20multiplyKernelColumnPfPKfS1_i,@"STO_CUDA_ENTRY STV_DEFAULT"
_Z20multiplyKernelColumnPfPKfS1_i:
.text._Z20multiplyKernelColumnPfPKfS1_i:
[----:B------:R-:W-:Y:S01]  /*0000*/  LDC R1, c[0x0][0x37c] ;  /* 0x0000df00ff017b82 */ /* 0x000fe20000000800 */
[----:B------:R-:W0:Y:S07]  /*0010*/  S2R R3, SR_TID.X ;  /* 0x0000000000037919 */ /* 0x000e2e0000002100 */
[----:B------:R-:W0:Y:S08]  /*0020*/  S2UR UR4, SR_CTAID.X ;  /* 0x00000000000479c3 */ /* 0x000e300000002500 */
[----:B------:R-:W0:Y:S08]  /*0030*/  LDC R0, c[0x0][0x360] ;  /* 0x0000d800ff007b82 */ /* 0x000e300000000800 */
[----:B------:R-:W1:Y:S01]  /*0040*/  LDC R5, c[0x0][0x398] ;  /* 0x0000e600ff057b82 */ /* 0x000e620000000800 */
[----:B0-----:R-:W-:Y:S01]  /*0050*/  IMAD R0, R0, UR4, R3 ;  /* 0x0000000400007c24 */ /* 0x001fe2000f8e0203 */
[----:B-1----:R-:W-:-:S04]  /*0060*/  ISETP.GE.AND P0, PT, R5, 0x1, PT ;  /* 0x000000010500780c */ /* 0x002fc80003f06270 */
[----:B------:R-:W-:-:S13]  /*0070*/  ISETP.GE.OR P0, PT, R0, R5, !P0 ;  /* 0x000000050000720c */ /* 0x000fda0004706670 */
[----:B------:R-:W-:Y:S05]  /*0080*/  @P0 EXIT ;  /* 0x000000000000094d */ /* 0x000fea0003800000 */
[C---:B------:R-:W-:Y:S01]  /*0090*/  LOP3.LUT R2, R5.reuse, 0x7, RZ, 0xc0, !PT ;  /* 0x0000000705027812 */ /* 0x040fe200078ec0ff */
[----:B------:R-:W0:Y:S01]  /*00a0*/  LDCU.64 UR4, c[0x0][0x358] ;  /* 0x00006b00ff0477ac */ /* 0x000e220008000a00 */
[----:B------:R-:W-:Y:S02]  /*00b0*/  IADD3 R3, PT, PT, R5, -0x1, RZ ;  /* 0xffffffff05037810 */ /* 0x000fe40007ffe0ff */
[----:B------:R-:W-:Y:S02]  /*00c0*/  IADD3 R4, PT, PT, R2, -0x1, RZ ;  /* 0xffffffff02047810 */ /* 0x000fe40007ffe0ff */
[----:B------:R-:W-:Y:S02]  /*00d0*/  ISETP.GE.U32.AND P0, PT, R3, 0x7, PT ;  /* 0x000000070300780c */ /* 0x000fe40003f06070 */
[----:B------:R-:W-:Y:S02]  /*00e0*/  ISETP.GE.U32.AND P1, PT, R4, 0x3, PT ;  /* 0x000000030400780c */ /* 0x000fe40003f26070 */
[----:B------:R-:W-:-:S02]  /*00f0*/  LOP3.LUT R3, R5, 0x7ffffff8, RZ, 0xc0, !PT ;  /* 0x7ffffff805037812 */ /* 0x000fc400078ec0ff */
[----:B------:R-:W-:Y:S01]  /*0100*/  LOP3.LUT R4, R5, 0x3, RZ, 0xc0, !PT ;  /* 0x0000000305047812 */ /* 0x000fe200078ec0ff */
[----:B------:R-:W-:Y:S01]  /*0110*/  HFMA2 R5, -RZ, RZ, 0, 0 ;  /* 0x00000000ff057431 */ /* 0x000fe200000001ff */
[----:B------:R-:W-:-:S07]  /*0120*/  IADD3 R6, PT, PT, -R3, RZ, RZ ;  /* 0x000000ff03067210 */ /* 0x000fce0007ffe1ff */
.L_x_4:
[----:B-1----:R-:W1:Y:S01]  /*0130*/  LDC R7, c[0x0][0x398] ;  /* 0x0000e600ff077b82 */ /* 0x002e620000000800 */
[----:B------:R-:W-:Y:S02]  /*0140*/  MOV R20, RZ ;  /* 0x000000ff00147202 */ /* 0x000fe40000000f00 */
[----:B------:R-:W-:Y:S01]  /*0150*/  MOV R9, RZ ;  /* 0x000000ff00097202 */ /* 0x000fe20000000f00 */
[----:B-1----:R-:W-:Y:S01]  /*0160*/  IMAD R8, R5, R7, RZ ;  /* 0x0000000705087224 */ /* 0x002fe200078e02ff */
[----:B------:R-:W-:Y:S06]  /*0170*/  @!P0 BRA `(.L_x_0) ;  /* 0x0000000000b48947 */ /* 0x000fec0003800000 */
[----:B------:R-:W-:Y:S02]  /*0180*/  MOV R20, RZ ;  /* 0x000000ff00147202 */ /* 0x000fe40000000f00 */
[----:B------:R-:W-:Y:S02]  /*0190*/  MOV R23, R8 ;  /* 0x0000000800177202 */ /* 0x000fe40000000f00 */
[----:B------:R-:W-:Y:S02]  /*01a0*/  MOV R22, R0 ;  /* 0x0000000000167202 */ /* 0x000fe40000000f00 */
[----:B------:R-:W-:-:S07]  /*01b0*/  MOV R24, R6 ;  /* 0x0000000600187202 */ /* 0x000fce0000000f00 */
.L_x_1:
[----:B------:R-:W1:Y:S08]  /*01c0*/  LDC.64 R18, c[0x0][0x390] ;  /* 0x0000e400ff127b82 */ /* 0x000e700000000a00 */
[----:B------:R-:W2:Y:S01]  /*01d0*/  LDC.64 R10, c[0x0][0x388] ;  /* 0x0000e200ff0a7b82 */ /* 0x000ea20000000a00 */
[----:B-1----:R-:W-:-:S05]  /*01e0*/  IMAD.WIDE R18, R22, 0x4, R18 ;  /* 0x0000000416127825 */ /* 0x002fca00078e0212 */
[----:B0-----:R0:W3:Y:S01]  /*01f0*/  LDG.E R29, desc[UR4][R18.64] ;  /* 0x00000004121d7981 */ /* 0x0010e2000c1e1900 */
[----:B--2---:R-:W-:-:S04]  /*0200*/  IMAD.WIDE.U32 R10, R23, 0x4, R10 ;  /* 0x00000004170a7825 */ /* 0x004fc800078e000a */
[C---:B------:R-:W-:Y:S01]  /*0210*/  IMAD.WIDE.U32 R26, R7.reuse, 0x4, R18 ;  /* 0x00000004071a7825 */ /* 0x040fe200078e0012 */
[----:B------:R-:W3:Y:S04]  /*0220*/  LDG.E R25, desc[UR4][R10.64] ;  /* 0x000000040a197981 */ /* 0x000ee8000c1e1900 */
[----:B------:R-:W2:Y:S04]  /*0230*/  LDG.E R21, desc[UR4][R10.64+0x4] ;  /* 0x000004040a157981 */ /* 0x000ea8000c1e1900 */
[----:B------:R-:W2:Y:S01]  /*0240*/  LDG.E R28, desc[UR4][R26.64] ;  /* 0x000000041a1c7981 */ /* 0x000ea2000c1e1900 */
[----:B------:R-:W-:-:S03]  /*0250*/  IMAD.WIDE.U32 R16, R7, 0x4, R26 ;  /* 0x0000000407107825 */ /* 0x000fc600078e001a */
[----:B------:R-:W4:Y:S01]  /*0260*/  LDG.E R9, desc[UR4][R10.64+0x8] ;  /* 0x000008040a097981 */ /* 0x000f22000c1e1900 */
[----:B------:R-:W-:-:S03]  /*0270*/  IMAD.WIDE.U32 R14, R7, 0x4, R16 ;  /* 0x00000004070e7825 */ /* 0x000fc600078e0010 */
[----:B------:R-:W4:Y:S01]  /*0280*/  LDG.E R16, desc[UR4][R16.64] ;  /* 0x0000000410107981 */ /* 0x000f22000c1e1900 */
[----:B------:R-:W-:-:S03]  /*0290*/  IMAD.WIDE.U32 R12, R7, 0x4, R14 ;  /* 0x00000004070c7825 */ /* 0x000fc600078e000e */
[----:B------:R-:W5:Y:S01]  /*02a0*/  LDG.E R27, desc[UR4][R10.64+0x10] ;  /* 0x000010040a1b7981 */ /* 0x000f62000c1e1900 */
[----:B0-----:R-:W-:-:S03]  /*02b0*/  IMAD.WIDE.U32 R18, R7, 0x4, R12 ;  /* 0x0000000407127825 */ /* 0x001fc600078e000c */
[----:B------:R0:W5:Y:S04]  /*02c0*/  LDG.E R17, desc[UR4][R14.64] ;  /* 0x000000040e117981 */ /* 0x000168000c1e1900 */
[----:B------:R-:W5:Y:S04]  /*02d0*/  LDG.E R12, desc[UR4][R12.64] ;  /* 0x000000040c0c7981 */ /* 0x000f68000c1e1900 */
[----:B------:R-:W5:Y:S01]  /*02e0*/  LDG.E R13, desc[UR4][R10.64+0x18] ;  /* 0x000018040a0d7981 */ /* 0x000f62000c1e1900 */
[----:B---3--:R-:W-:-:S03]  /*02f0*/  FFMA R20, R25, R29, R20 ;  /* 0x0000001d19147223 */ /* 0x008fc60000000014 */
[----:B------:R-:W5:Y:S04]  /*0300*/  LDG.E R25, desc[UR4][R10.64+0xc] ;  /* 0x00000c040a197981 */ /* 0x000f68000c1e1900 */
[----:B------:R-:W3:Y:S01]  /*0310*/  LDG.E R29, desc[UR4][R10.64+0x14] ;  /* 0x000014040a1d7981 */ /* 0x000ee2000c1e1900 */
[----:B--2---:R-:W-:Y:S01]  /*0320*/  FFMA R28, R21, R28, R20 ;  /* 0x0000001c151c7223 */ /* 0x004fe20000000014 */
[C---:B------:R-:W-:Y:S02]  /*0330*/  IMAD.WIDE.U32 R20, R7.reuse, 0x4, R18 ;  /* 0x0000000407147825 */ /* 0x040fe400078e0012 */
[----:B------:R-:W3:Y:S02]  /*0340*/  LDG.E R18, desc[UR4][R18.64] ;  /* 0x0000000412127981 */ /* 0x000ee4000c1e1900 */
[----:B0-----:R-:W-:-:S02]  /*0350*/  IMAD.WIDE.U32 R14, R7, 0x4, R20 ;  /* 0x00000004070e7825 */ /* 0x001fc400078e0014 */
[----:B------:R-:W2:Y:S04]  /*0360*/  LDG.E R26, desc[UR4][R20.64] ;  /* 0x00000004141a7981 */ /* 0x000ea8000c1e1900 */
[----:B------:R-:W2:Y:S04]  /*0370*/  LDG.E R14, desc[UR4][R14.64] ;  /* 0x000000040e0e7981 */ /* 0x000ea8000c1e1900 */
[----:B------:R-:W2:Y:S01]  /*0380*/  LDG.E R20, desc[UR4][R10.64+0x1c] ;  /* 0x00001c040a147981 */ /* 0x000ea2000c1e1900 */
[----:B----4-:R-:W-:Y:S01]  /*0390*/  FFMA R16, R9, R16, R28 ;  /* 0x0000001009107223 */ /* 0x010fe2000000001c */
[----:B------:R-:W-:-:S04]  /*03a0*/  IADD3 R24, PT, PT, R24, 0x8, RZ ;  /* 0x0000000818187810 */ /* 0x000fc80007ffe0ff */
[----:B------:R-:W-:Y:S02]  /*03b0*/  ISETP.NE.AND P2, PT, R24, RZ, PT ;  /* 0x000000ff1800720c */ /* 0x000fe40003f45270 */
[----:B------:R-:W-:Y:S02]  /*03c0*/  IADD3 R23, PT, PT, R23, 0x8, RZ ;  /* 0x0000000817177810 */ /* 0x000fe40007ffe0ff */
[----:B------:R-:W-:Y:S01]  /*03d0*/  LEA R22, R7, R22, 0x3 ;  /* 0x0000001607167211 */ /* 0x000fe200078e18ff */
[----:B-----5:R-:W-:-:S04]  /*03e0*/  FFMA R16, R25, R17, R16 ;  /* 0x0000001119107223 */ /* 0x020fc80000000010 */
[----:B------:R-:W-:-:S04]  /*03f0*/  FFMA R12, R27, R12, R16 ;  /* 0x0000000c1b0c7223 */ /* 0x000fc80000000010 */
[----:B---3--:R-:W-:-:S04]  /*0400*/  FFMA R12, R29, R18, R12 ;  /* 0x000000121d0c7223 */ /* 0x008fc8000000000c */
[----:B--2---:R-:W-:-:S04]  /*0410*/  FFMA R13, R13, R26, R12 ;  /* 0x0000001a0d0d7223 */ /* 0x004fc8000000000c */
[----:B------:R-:W-:Y:S01]  /*0420*/  FFMA R20, R20, R14, R13 ;  /* 0x0000000e14147223 */ /* 0x000fe2000000000d */
[----:B------:R-:W-:Y:S06]  /*0430*/  @P2 BRA `(.L_x_1) ;  /* 0xfffffffc00602947 */ /* 0x000fec000383ffff */
[----:B------:R-:W-:-:S07]  /*0440*/  MOV R9, R3 ;  /* 0x0000000300097202 */ /* 0x000fce0000000f00 */
.L_x_0:
[----:B------:R-:W-:-:S13]  /*0450*/  ISETP.NE.AND P2, PT, R2, RZ, PT ;  /* 0x000000ff0200720c */ /* 0x000fda0003f45270 */
[----:B------:R-:W-:Y:S05]  /*0460*/  @!P2 BRA `(.L_x_2) ;  /* 0x0000000000f0a947 */ /* 0x000fea0003800000 */
[----:B------:R-:W-:Y:S01]  /*0470*/  ISETP.NE.AND P2, PT, R4, RZ, PT ;  /* 0x000000ff0400720c */ /* 0x000fe20003f45270 */
[----:B------:R-:W-:-:S12]  /*0480*/  @!P1 BRA `(.L_x_3) ;  /* 0x00000000006c9947 */ /* 0x000fd80003800000 */
[----:B------:R-:W1:Y:S01]  /*0490*/  LDC.64 R12, c[0x0][0x390] ;  /* 0x0000e400ff0c7b82 */ /* 0x000e620000000a00 */
[----:B------:R-:W-:Y:S01]  /*04a0*/  IMAD R19, R9, R7, R0 ;  /* 0x0000000709137224 */ /* 0x000fe200078e0200 */
[CC--:B------:R-:W-:Y:S02]  /*04b0*/  IADD3 R15, PT, PT, R8.reuse, R9.reuse, RZ ;  /* 0x00000009080f7210 */ /* 0x0c0fe40007ffe0ff */
[----:B------:R-:W-:-:S04]  /*04c0*/  IADD3 R18, P3, PT, R8, R9, RZ ;  /* 0x0000000908127210 */ /* 0x000fc80007f7e0ff */
[----:B------:R-:W2:Y:S08]  /*04d0*/  LDC.64 R16, c[0x0][0x388] ;  /* 0x0000e200ff107b82 */ /* 0x000eb00000000a00 */
[----:B------:R-:W3:Y:S01]  /*04e0*/  LDC.64 R10, c[0x0][0x388] ;  /* 0x0000e200ff0a7b82 */ /* 0x000ee20000000a00 */
[----:B-1----:R-:W-:Y:S01]  /*04f0*/  IMAD.WIDE R12, R19, 0x4, R12 ;  /* 0x00000004130c7825 */ /* 0x002fe200078e020c */
[----:B------:R-:W-:-:S03]  /*0500*/  IADD3.X R19, PT, PT, RZ, RZ, RZ, P3, !PT ;  /* 0x000000ffff137210 */ /* 0x000fc60001ffe4ff */
[----:B--2---:R-:W-:-:S04]  /*0510*/  IMAD.WIDE.U32 R16, R15, 0x4, R16 ;  /* 0x000000040f107825 */ /* 0x004fc800078e0010 */
[----:B------:R-:W-:Y:S02]  /*0520*/  IMAD.WIDE.U32 R14, R7, 0x4, R12 ;  /* 0x00000004070e7825 */ /* 0x000fe400078e000c */
[----:B0-----:R-:W2:Y:S01]  /*0530*/  LDG.E R17, desc[UR4][R16.64] ;  /* 0x0000000410117981 */ /* 0x001ea2000c1e1900 */
[----:B---3--:R-:W-:-:S03]  /*0540*/  LEA R10, P3, R18, R10, 0x2 ;  /* 0x0000000a120a7211 */ /* 0x008fc600078610ff */
[----:B------:R-:W2:Y:S01]  /*0550*/  LDG.E R12, desc[UR4][R12.64] ;  /* 0x000000040c0c7981 */ /* 0x000ea2000c1e1900 */
[----:B------:R-:W-:Y:S01]  /*0560*/  LEA.HI.X R11, R18, R11, R19, 0x2, P3 ;  /* 0x0000000b120b7211 */ /* 0x000fe200018f1413 */
[C---:B------:R-:W-:Y:S02]  /*0570*/  IMAD.WIDE.U32 R18, R7.reuse, 0x4, R14 ;  /* 0x0000000407127825 */ /* 0x040fe400078e000e */
[----:B------:R-:W3:Y:S04]  /*0580*/  LDG.E R14, desc[UR4][R14.64] ;  /* 0x000000040e0e7981 */ /* 0x000ee8000c1e1900 */
[----:B------:R-:W3:Y:S01]  /*0590*/  LDG.E R24, desc[UR4][R10.64+0x4] ;  /* 0x000004040a187981 */ /* 0x000ee2000c1e1900 */
[----:B------:R-:W-:-:S03]  /*05a0*/  IMAD.WIDE.U32 R22, R7, 0x4, R18 ;  /* 0x0000000407167825 */ /* 0x000fc600078e0012 */
[----:B------:R-:W4:Y:S04]  /*05b0*/  LDG.E R18, desc[UR4][R18.64] ;  /* 0x0000000412127981 */ /* 0x000f28000c1e1900 */
[----:B------:R-:W4:Y:S04]  /*05c0*/  LDG.E R26, desc[UR4][R10.64+0x8] ;  /* 0x000008040a1a7981 */ /* 0x000f28000c1e1900 */
[----:B------:R-:W5:Y:S04]  /*05d0*/  LDG.E R22, desc[UR4][R22.64] ;  /* 0x0000000416167981 */ /* 0x000f68000c1e1900 */
[----:B------:R-:W5:Y:S01]  /*05e0*/  LDG.E R28, desc[UR4][R10.64+0xc] ;  /* 0x00000c040a1c7981 */ /* 0x000f62000c1e1900 */
[----:B------:R-:W-:Y:S01]  /*05f0*/  IADD3 R9, PT, PT, R9, 0x4, RZ ;  /* 0x0000000409097810 */ /* 0x000fe20007ffe0ff */
[----:B--2---:R-:W-:-:S04]  /*0600*/  FFMA R17, R17, R12, R20 ;  /* 0x0000000c11117223 */ /* 0x004fc80000000014 */
[----:B---3--:R-:W-:-:S04]  /*0610*/  FFMA R17, R24, R14, R17 ;  /* 0x0000000e18117223 */ /* 0x008fc80000000011 */
[----:B----4-:R-:W-:-:S04]  /*0620*/  FFMA R17, R26, R18, R17 ;  /* 0x000000121a117223 */ /* 0x010fc80000000011 */
[----:B-----5:R-:W-:-:S07]  /*0630*/  FFMA R20, R28, R22, R17 ;  /* 0x000000161c147223 */ /* 0x020fce0000000011 */
.L_x_3:
[----:B------:R-:W-:Y:S05]  /*0640*/  @!P2 BRA `(.L_x_2) ;  /* 0x000000000078a947 */ /* 0x000fea0003800000 */
[----:B------:R-:W-:Y:S02]  /*0650*/  ISETP.NE.AND P3, PT, R4, 0x1, PT ;  /* 0x000000010400780c */ /* 0x000fe40003f65270 */
[----:B------:R-:W-:-:S11]  /*0660*/  LOP3.LUT P2, RZ, R7, 0x1, RZ, 0xc0, !PT ;  /* 0x0000000107ff7812 */ /* 0x000fd6000784c0ff */
[----:B------:R-:W1:Y:S01]  /*0670*/  @P3 LDC.64 R16, c[0x0][0x388] ;  /* 0x0000e200ff103b82 */ /* 0x000e620000000a00 */
[CC--:B------:R-:W-:Y:S02]  /*0680*/  @P3 IADD3 R23, PT, PT, R8.reuse, R9.reuse, RZ ;  /* 0x0000000908173210 */ /* 0x0c0fe40007ffe0ff */
[----:B------:R-:W-:-:S04]  /*0690*/  @P3 IADD3 R21, P4, PT, R8, R9, RZ ;  /* 0x0000000908153210 */ /* 0x000fc80007f9e0ff */
[----:B------:R-:W-:Y:S01]  /*06a0*/  @P3 IADD3.X R22, PT, PT, RZ, RZ, RZ, P4, !PT ;  /* 0x000000ffff163210 */ /* 0x000fe200027fe4ff */
[----:B------:R-:W2:Y:S08]  /*06b0*/  @P3 LDC.64 R18, c[0x0][0x390] ;  /* 0x0000e400ff123b82 */ /* 0x000eb00000000a00 */
[----:B------:R-:W3:Y:S08]  /*06c0*/  @P3 LDC.64 R10, c[0x0][0x388] ;  /* 0x0000e200ff0a3b82 */ /* 0x000ef00000000a00 */
[----:B------:R-:W4:Y:S01]  /*06d0*/  @P2 LDC.64 R12, c[0x0][0x388] ;  /* 0x0000e200ff0c2b82 */ /* 0x000f220000000a00 */
[----:B-1----:R-:W-:-:S04]  /*06e0*/  @P3 IMAD.WIDE.U32 R16, R23, 0x4, R16 ;  /* 0x0000000417103825 */ /* 0x002fc800078e0010 */
[C---:B------:R-:W-:Y:S01]  /*06f0*/  @P3 IMAD R23, R9.reuse, R7, R0 ;  /* 0x0000000709173224 */ /* 0x040fe200078e0200 */
[----:B------:R-:W-:Y:S01]  /*0700*/  @P3 IADD3 R9, PT, PT, R9, 0x2, RZ ;  /* 0x0000000209093810 */ /* 0x000fe20007ffe0ff */
[----:B0-----:R-:W5:Y:S01]  /*0710*/  @P3 LDG.E R17, desc[UR4][R16.64] ;  /* 0x0000000410113981 */ /* 0x001f62000c1e1900 */
[----:B------:R-:W0:Y:S01]  /*0720*/  @P2 LDC.64 R14, c[0x0][0x390] ;  /* 0x0000e400ff0e2b82 */ /* 0x000e220000000a00 */
[----:B--2---:R-:W-:Y:S01]  /*0730*/  @P3 IMAD.WIDE R18, R23, 0x4, R18 ;  /* 0x0000000417123825 */ /* 0x004fe200078e0212 */
[----:B------:R-:W-:-:S03]  /*0740*/  @P2 IADD3 R23, PT, PT, R8, R9, RZ ;  /* 0x0000000908172210 */ /* 0x000fc60007ffe0ff */
[----:B------:R-:W-:Y:S01]  /*0750*/  @P2 IMAD R25, R9, R7, R0 ;  /* 0x0000000709192224 */ /* 0x000fe200078e0200 */
[----:B---3--:R-:W-:Y:S01]  /*0760*/  @P3 LEA R10, P4, R21, R10, 0x2 ;  /* 0x0000000a150a3211 */ /* 0x008fe200078810ff */
[----:B------:R-:W-:-:S03]  /*0770*/  @P3 IMAD.WIDE.U32 R8, R7, 0x4, R18 ;  /* 0x0000000407083825 */ /* 0x000fc600078e0012 */
[----:B------:R-:W-:Y:S02]  /*0780*/  @P3 LEA.HI.X R11, R21, R11, R22, 0x2, P4 ;  /* 0x0000000b150b3211 */ /* 0x000fe400020f1416 */
[----:B------:R-:W5:Y:S01]  /*0790*/  @P3 LDG.E R21, desc[UR4][R18.64] ;  /* 0x0000000412153981 */ /* 0x000f62000c1e1900 */
[----:B----4-:R-:W-:-:S03]  /*07a0*/  @P2 IMAD.WIDE.U32 R12, R23, 0x4, R12 ;  /* 0x00000004170c2825 */ /* 0x010fc600078e000c */
[----:B------:R-:W2:Y:S04]  /*07b0*/  @P3 LDG.E R10, desc[UR4][R10.64+0x4] ;  /* 0x000004040a0a3981 */ /* 0x000ea8000c1e1900 */
[----:B------:R-:W2:Y:S01]  /*07c0*/  @P3 LDG.E R8, desc[UR4][R8.64] ;  /* 0x0000000408083981 */ /* 0x000ea2000c1e1900 */
[----:B0-----:R-:W-:-:S03]  /*07d0*/  @P2 IMAD.WIDE R14, R25, 0x4, R14 ;  /* 0x00000004190e2825 */ /* 0x001fc600078e020e */
[----:B------:R-:W3:Y:S04]  /*07e0*/  @P2 LDG.E R13, desc[UR4][R12.64] ;  /* 0x000000040c0d2981 */ /* 0x000ee8000c1e1900 */
[----:B------:R-:W3:Y:S01]  /*07f0*/  @P2 LDG.E R14, desc[UR4][R14.64] ;  /* 0x000000040e0e2981 */ /* 0x000ee2000c1e1900 */
[----:B-----5:R-:W-:-:S04]  /*0800*/  @P3 FFMA R17, R17, R21, R20 ;  /* 0x0000001511113223 */ /* 0x020fc80000000014 */
[----:B--2---:R-:W-:-:S04]  /*0810*/  @P3 FFMA R20, R10, R8, R17 ;  /* 0x000000080a143223 */ /* 0x004fc80000000011 */
[----:B---3--:R-:W-:-:S07]  /*0820*/  @P2 FFMA R20, R13, R14, R20 ;  /* 0x0000000e0d142223 */ /* 0x008fce0000000014 */
.L_x_2:
[----:B------:R-:W1:Y:S01]  /*0830*/  LDC.64 R8, c[0x0][0x380] ;  /* 0x0000e000ff087b82 */ /* 0x000e620000000a00 */
[----:B------:R-:W-:Y:S01]  /*0840*/  IMAD R11, R0, R7, R5 ;  /* 0x00000007000b7224 */ /* 0x000fe200078e0205 */
[----:B------:R-:W-:-:S04]  /*0850*/  IADD3 R5, PT, PT, R5, 0x1, RZ ;  /* 0x0000000105057810 */ /* 0x000fc80007ffe0ff */
[----:B------:R-:W-:Y:S01]  /*0860*/  ISETP.NE.AND P2, PT, R5, R7, PT ;  /* 0x000000070500720c */ /* 0x000fe20003f45270 */
[----:B-1----:R-:W-:-:S05]  /*0870*/  IMAD.WIDE R8, R11, 0x4, R8 ;  /* 0x000000040b087825 */ /* 0x002fca00078e0208 */
[----:B0-----:R1:W-:Y:S07]  /*0880*/  STG.E desc[UR4][R8.64], R20 ;  /* 0x0000001408007986 */ /* 0x0013ee000c101904 */
[----:B------:R-:W-:Y:S05]  /*0890*/  @P2 BRA `(.L_x_4) ;  /* 0xfffffff800242947 */ /* 0x000fea000383ffff */
[----:B------:R-:W-:Y:S05]  /*08a0*/  EXIT ;  /* 0x000000000000794d */ /* 0x000fea0003800000 */
.L_x_5:
[----:B------:R-:W-:-:S00]  /*08b0*/  BRA `(.L_x_5) ;  /* 0xfffffffc00fc7947 */ /* 0x000fc0000383ffff */
[----:B------:R-:W-:-:S00]  /*08c0*/  NOP ;  /* 0x0000000000007918 */ /* 0x000fc00000000000 */
        /* <DEDUP_REMOVED lines=11> */
.L_x_18:


//--------------------- .text._Z17multiplyKernelRowPfPKfS1_i --------------------------
	.section	.text._Z17multiplyKernelRowPfPKfS1_i,"ax",@progbits
	.align	128
        .global         _Z17multiplyKernelRowPfPKfS1_i
        .type           _Z17multiplyKernelRowPfPKfS1_i,@function
        .size           _Z17multiplyKernelRowPfPKfS1_i,(.L_x_19 - _Z17multiplyKernelRowPfPKfS1_i)
        .other          _Z17multiplyKernelRowPfPKfS1_i,@"STO_CUDA_ENTRY STV_DEFAULT"
_Z17multiplyKernelRowPfPKfS1_i:
.text._Z17multiplyKernelRowPfPKfS1_i:
[----:B------:R-:W-:Y:S01]  /*0000*/  LDC R1, c[0x0][0x37c] ;  /* 0x0000df00ff017b82 */ /* 0x000fe20000000800 */
[----:B------:R-:W0:Y:S07]  /*0010*/  S2R R3, SR_TID.Y ;  /* 0x0000000000037919 */ /* 0x000e2e0000002200 */
[----:B------:R-:W0:Y:S08]  /*0020*/  S2UR UR4, SR_CTAID.Y ;  /* 0x00000000000479c3 */ /* 0x000e300000002600 */
[----:B------:R-:W0:Y:S08]  /*0030*/  LDC R2, c[0x0][0x364] ;  /* 0x0000d900ff027b82 */ /* 0x000e300000000800 */
[----:B------:R-:W1:Y:S01]  /*0040*/  LDC R5, c[0x0][0x398] ;  /* 0x0000e600ff057b82 */ /* 0x000e620000000800 */
[----:B0-----:R-:W-:Y:S01]  /*0050*/  IMAD R2, R2, UR4, R3 ;  /* 0x0000000402027c24 */ /* 0x001fe2000f8e0203 */
[----:B-1----:R-:W-:-:S04]  /*0060*/  ISETP.GE.AND P0, PT, R5, 0x1, PT ;  /* 0x000000010500780c */ /* 0x002fc80003f06270 */
[----:B------:R-:W-:-:S13]  /*0070*/  ISETP.GE.OR P0, PT, R2, R5, !P0 ;  /* 0x000000050200720c */ /* 0x000fda0004706670 */
[----:B------:R-:W-:Y:S05]  /*0080*/  @P0 EXIT ;  /* 0x000000000000094d */ /* 0x000fea0003800000 */
[C---:B------:R-:W-:Y:S01]  /*0090*/  IADD3 R0, PT, PT, R5.reuse, -0x1, RZ ;  /* 0xffffffff05007810 */ /* 0x040fe20007ffe0ff */
[----:B------:R-:W-:Y:S01]  /*00a0*/  IMAD R2, R2, R5, RZ ;  /* 0x0000000502027224 */ /* 0x000fe200078e02ff */
[C---:B------:R-:W-:Y:S01]  /*00b0*/  LOP3.LUT R3, R5.reuse, 0x7, RZ, 0xc0, !PT ;  /* 0x0000000705037812 */ /* 0x040fe200078ec0ff */
[----:B------:R-:W0:Y:S01]  /*00c0*/  LDCU.64 UR6, c[0x0][0x358] ;  /* 0x00006b00ff0677ac */ /* 0x000e220008000a00 */
[----:B------:R-:W-:Y:S02]  /*00d0*/  ISETP.GE.U32.AND P0, PT, R0, 0x7, PT ;  /* 0x000000070000780c */ /* 0x000fe40003f06070 */
[----:B------:R-:W-:Y:S01]  /*00e0*/  LOP3.LUT R0, R5, 0x7ffffff8, RZ, 0xc0, !PT ;  /* 0x7ffffff805007812 */ /* 0x000fe200078ec0ff */
[----:B------:R-:W-:-:S03]  /*00f0*/  HFMA2 R5, -RZ, RZ, 0, 0 ;  /* 0x00000000ff057431 */ /* 0x000fc600000001ff */
[----:B------:R-:W-:-:S07]  /*0100*/  IADD3 R4, PT, PT, -R0, RZ, RZ ;  /* 0x000000ff00047210 */ /* 0x000fce0007ffe1ff */
.L_x_11:
[----:B-1----:R-:W-:Y:S02]  /*0110*/  MOV R16, RZ ;  /* 0x000000ff00107202 */ /* 0x002fe40000000f00 */
[----:B------:R-:W-:Y:S01]  /*0120*/  MOV R7, RZ ;  /* 0x000000ff00077202 */ /* 0x000fe20000000f00 */
[----:B------:R-:W-:Y:S06]  /*0130*/  @!P0 BRA `(.L_x_6) ;  /* 0x0000000000f08947 */ /* 0x000fec0003800000 */
[----:B------:R-:W1:Y:S01]  /*0140*/  LDC R8, c[0x0][0x398] ;  /* 0x0000e600ff087b82 */ /* 0x000e620000000800 */
[----:B------:R-:W-:Y:S01]  /*0150*/  MOV R16, RZ ;  /* 0x000000ff00107202 */ /* 0x000fe20000000f00 */
[----:B------:R-:W-:Y:S01]  /*0160*/  IMAD.MOV.U32 R10, RZ, RZ, R4 ;  /* 0x000000ffff0a7224 */ /* 0x000fe200078e0004 */
[----:B------:R-:W-:Y:S02]  /*0170*/  MOV R9, R2 ;  /* 0x0000000200097202 */ /* 0x000fe40000000f00 */
[-C--:B------:R-:W-:Y:S02]  /*0180*/  MOV R7, R5.reuse ;  /* 0x0000000500077202 */ /* 0x080fe40000000f00 */
[----:B-1----:R-:W-:Y:S01]  /*0190*/  IADD3 R11, PT, PT, R5, R8, RZ ;  /* 0x00000008050b7210 */ /* 0x002fe20007ffe0ff */
[C-C-:B------:R-:W-:Y:S01]  /*01a0*/  IMAD R25, R8.reuse, 0x3, R5.reuse ;  /* 0x0000000308197824 */ /* 0x140fe200078e0205 */
[CC--:B------:R-:W-:Y:S01]  /*01b0*/  LEA R6, R8.reuse, R5.reuse, 0x1 ;  /* 0x0000000508067211 */ /* 0x0c0fe200078e08ff */
[C-C-:B------:R-:W-:Y:S01]  /*01c0*/  IMAD R29, R8.reuse, 0x5, R5.reuse ;  /* 0x00000005081d7824 */ /* 0x140fe200078e0205 */
[C---:B------:R-:W-:Y:S01]  /*01d0*/  LEA R27, R8.reuse, R5, 0x2 ;  /* 0x00000005081b7211 */ /* 0x040fe200078e10ff */
[----:B------:R-:W-:-:S02]  /*01e0*/  IMAD R24, R8, 0x6, R5 ;  /* 0x0000000608187824 */ /* 0x000fc400078e0205 */
[----:B------:R-:W-:-:S07]  /*01f0*/  IMAD R26, R8, 0x7, R5 ;  /* 0x00000007081a7824 */ /* 0x000fce00078e0205 */
.L_x_7:
[----:B------:R-:W1:Y:S08]  /*0200*/  LDC.64 R14, c[0x0][0x390] ;  /* 0x0000e400ff0e7b82 */ /* 0x000e700000000a00 */
[----:B------:R-:W2:Y:S01]  /*0210*/  LDC.64 R12, c[0x0][0x388] ;  /* 0x0000e200ff0c7b82 */ /* 0x000ea20000000a00 */
[----:B-1----:R-:W-:-:S06]  /*0220*/  IMAD.WIDE.U32 R18, R7, 0x4, R14 ;  /* 0x0000000407127825 */ /* 0x002fcc00078e000e */
[----:B0-----:R-:W3:Y:S01]  /*0230*/  LDG.E R18, desc[UR6][R18.64] ;  /* 0x0000000612127981 */ /* 0x001ee2000c1e1900 */
[----:B--2---:R-:W-:-:S05]  /*0240*/  IMAD.WIDE.U32 R12, R9, 0x4, R12 ;  /* 0x00000004090c7825 */ /* 0x004fca00078e000c */
[----:B------:R-:W3:Y:S01]  /*0250*/  LDG.E R17, desc[UR6][R12.64] ;  /* 0x000000060c117981 */ /* 0x000ee2000c1e1900 */
[----:B------:R-:W-:-:S03]  /*0260*/  IMAD.WIDE.U32 R22, R11, 0x4, R14 ;  /* 0x000000040b167825 */ /* 0x000fc600078e000e */
[----:B------:R-:W2:Y:S01]  /*0270*/  LDG.E R19, desc[UR6][R12.64+0x8] ;  /* 0x000008060c137981 */ /* 0x000ea2000c1e1900 */
[----:B------:R-:W-:-:S03]  /*0280*/  IMAD.WIDE.U32 R20, R6, 0x4, R14 ;  /* 0x0000000406147825 */ /* 0x000fc600078e000e */
[----:B------:R-:W4:Y:S04]  /*0290*/  LDG.E R22, desc[UR6][R22.64] ;  /* 0x0000000616167981 */ /* 0x000f28000c1e1900 */
[----:B------:R-:W2:Y:S04]  /*02a0*/  LDG.E R20, desc[UR6][R20.64] ;  /* 0x0000000614147981 */ /* 0x000ea8000c1e1900 */
[----:B------:R-:W5:Y:S01]  /*02b0*/  LDG.E R23, desc[UR6][R12.64+0x10] ;  /* 0x000010060c177981 */ /* 0x000f62000c1e1900 */
[----:B---3--:R-:W-:-:S03]  /*02c0*/  FFMA R17, R17, R18, R16 ;  /* 0x0000001211117223 */ /* 0x008fc60000000010 */
[----:B------:R-:W4:Y:S02]  /*02d0*/  LDG.E R16, desc[UR6][R12.64+0x4] ;  /* 0x000004060c107981 */ /* 0x000f24000c1e1900 */
[----:B----4-:R-:W-:Y:S01]  /*02e0*/  FFMA R28, R16, R22, R17 ;  /* 0x00000016101c7223 */ /* 0x010fe20000000011 */
[----:B------:R-:W-:-:S04]  /*02f0*/  IMAD.WIDE.U32 R16, R25, 0x4, R14 ;  /* 0x0000000419107825 */ /* 0x000fc800078e000e */
[----:B--2---:R-:W-:Y:S01]  /*0300*/  FFMA R28, R19, R20, R28 ;  /* 0x00000014131c7223 */ /* 0x004fe2000000001c */
[--C-:B------:R-:W-:Y:S01]  /*0310*/  IMAD.WIDE.U32 R18, R27, 0x4, R14.reuse ;  /* 0x000000041b127825 */ /* 0x100fe200078e000e */
[----:B------:R-:W2:Y:S05]  /*0320*/  LDG.E R16, desc[UR6][R16.64] ;  /* 0x0000000610107981 */ /* 0x000eaa000c1e1900 */
[----:B------:R-:W5:Y:S04]  /*0330*/  LDG.E R18, desc[UR6][R18.64] ;  /* 0x0000000612127981 */ /* 0x000f68000c1e1900 */
[----:B------:R-:W2:Y:S01]  /*0340*/  LDG.E R17, desc[UR6][R12.64+0xc] ;  /* 0x00000c060c117981 */ /* 0x000ea2000c1e1900 */
[----:B------:R-:W-:-:S03]  /*0350*/  IMAD.WIDE.U32 R20, R29, 0x4, R14 ;  /* 0x000000041d147825 */ /* 0x000fc600078e000e */
[----:B------:R-:W3:Y:S04]  /*0360*/  LDG.E R19, desc[UR6][R12.64+0x1c] ;  /* 0x00001c060c137981 */ /* 0x000ee8000c1e1900 */
[----:B------:R-:W4:Y:S01]  /*0370*/  LDG.E R20, desc[UR6][R20.64] ;  /* 0x0000000614147981 */ /* 0x000f22000c1e1900 */
[----:B--2---:R-:W-:-:S03]  /*0380*/  FFMA R28, R17, R16, R28 ;  /* 0x00000010111c7223 */ /* 0x004fc6000000001c */
[----:B------:R-:W4:Y:S01]  /*0390*/  LDG.E R17, desc[UR6][R12.64+0x14] ;  /* 0x000014060c117981 */ /* 0x000f22000c1e1900 */
[----:B-----5:R-:W-:Y:S01]  /*03a0*/  FFMA R28, R23, R18, R28 ;  /* 0x00000012171c7223 */ /* 0x020fe2000000001c */
[--C-:B------:R-:W-:Y:S02]  /*03b0*/  IMAD.WIDE.U32 R22, R24, 0x4, R14.reuse ;  /* 0x0000000418167825 */ /* 0x100fe400078e000e */
[----:B------:R-:W2:Y:S02]  /*03c0*/  LDG.E R16, desc[UR6][R12.64+0x18] ;  /* 0x000018060c107981 */ /* 0x000ea4000c1e1900 */
[----:B------:R-:W-:Y:S02]  /*03d0*/  IMAD.WIDE.U32 R14, R26, 0x4, R14 ;  /* 0x000000041a0e7825 */ /* 0x000fe400078e000e */
[----:B------:R-:W2:Y:S04]  /*03e0*/  LDG.E R22, desc[UR6][R22.64] ;  /* 0x0000000616167981 */ /* 0x000ea8000c1e1900 */
[----:B------:R-:W3:Y:S01]  /*03f0*/  LDG.E R14, desc[UR6][R14.64] ;  /* 0x000000060e0e7981 */ /* 0x000ee2000c1e1900 */
[----:B------:R-:W-:-:S04]  /*0400*/  IADD3 R10, PT, PT, R10, 0x8, RZ ;  /* 0x000000080a0a7810 */ /* 0x000fc80007ffe0ff */
[----:B------:R-:W-:Y:S01]  /*0410*/  ISETP.NE.AND P1, PT, R10, RZ, PT ;  /* 0x000000ff0a00720c */ /* 0x000fe20003f25270 */
[C---:B------:R-:W-:Y:S01]  /*0420*/  IMAD R25, R8.reuse, 0x8, R25 ;  /* 0x0000000808197824 */ /* 0x040fe200078e0219 */
[C---:B------:R-:W-:Y:S02]  /*0430*/  LEA R11, R8.reuse, R11, 0x3 ;  /* 0x0000000b080b7211 */ /* 0x040fe400078e18ff */
[C---:B------:R-:W-:Y:S02]  /*0440*/  LEA R6, R8.reuse, R6, 0x3 ;  /* 0x0000000608067211 */ /* 0x040fe400078e18ff */
[C---:B------:R-:W-:Y:S02]  /*0450*/  LEA R27, R8.reuse, R27, 0x3 ;  /* 0x0000001b081b7211 */ /* 0x040fe400078e18ff */
[C---:B------:R-:W-:Y:S02]  /*0460*/  LEA R29, R8.reuse, R29, 0x3 ;  /* 0x0000001d081d7211 */ /* 0x040fe400078e18ff */
[----:B------:R-:W-:-:S02]  /*0470*/  LEA R24, R8, R24, 0x3 ;  /* 0x0000001808187211 */ /* 0x000fc400078e18ff */
[C---:B------:R-:W-:Y:S02]  /*0480*/  LEA R26, R8.reuse, R26, 0x3 ;  /* 0x0000001a081a7211 */ /* 0x040fe400078e18ff */
[----:B------:R-:W-:Y:S02]  /*0490*/  LEA R7, R8, R7, 0x3 ;  /* 0x0000000708077211 */ /* 0x000fe400078e18ff */
[----:B------:R-:W-:Y:S01]  /*04a0*/  IADD3 R9, PT, PT, R9, 0x8, RZ ;  /* 0x0000000809097810 */ /* 0x000fe20007ffe0ff */
[----:B----4-:R-:W-:-:S04]  /*04b0*/  FFMA R17, R17, R20, R28 ;  /* 0x0000001411117223 */ /* 0x010fc8000000001c */
[----:B--2---:R-:W-:-:S04]  /*04c0*/  FFMA R16, R16, R22, R17 ;  /* 0x0000001610107223 */ /* 0x004fc80000000011 */
[----:B---3--:R-:W-:Y:S01]  /*04d0*/  FFMA R16, R19, R14, R16 ;  /* 0x0000000e13107223 */ /* 0x008fe20000000010 */
[----:B------:R-:W-:Y:S06]  /*04e0*/  @P1 BRA `(.L_x_7) ;  /* 0xfffffffc00441947 */ /* 0x000fec000383ffff */
[----:B------:R-:W-:-:S07]  /*04f0*/  IMAD.MOV.U32 R7, RZ, RZ, R0 ;  /* 0x000000ffff077224 */ /* 0x000fce00078e0000 */
.L_x_6:
[----:B------:R-:W-:-:S13]  /*0500*/  ISETP.NE.AND P1, PT, R3, RZ, PT ;  /* 0x000000ff0300720c */ /* 0x000fda0003f25270 */
[----:B------:R-:W-:Y:S05]  /*0510*/  @!P1 BRA `(.L_x_8) ;  /* 0x00000004001c9947 */ /* 0x000fea0003800000 */
[----:B------:R-:W1:Y:S01]  /*0520*/  LDCU UR10, c[0x0][0x398] ;  /* 0x00007300ff0a77ac */ /* 0x000e620008000800 */
[----:B------:R-:W-:-:S04]  /*0530*/  IADD3 R6, PT, PT, R3, -0x1, RZ ;  /* 0xffffffff03067810 */ /* 0x000fc80007ffe0ff */
[----:B------:R-:W-:Y:S01]  /*0540*/  ISETP.GE.U32.AND P1, PT, R6, 0x3, PT ;  /* 0x000000030600780c */ /* 0x000fe20003f26070 */
[----:B-1----:R-:W-:-:S12]  /*0550*/  ULOP3.LUT UP0, UR4, UR10, 0x3, URZ, 0xc0, !UPT ;  /* 0x000000030a047892 */ /* 0x002fd8000f80c0ff */
[----:B------:R-:W-:Y:S05]  /*0560*/  @!P1 BRA `(.L_x_9) ;  /* 0x00000000007c9947 */ /* 0x000fea0003800000 */
[----:B------:R-:W1:Y:S01]  /*0570*/  LDCU UR5, c[0x0][0x398] ;  /* 0x00007300ff0577ac */ /* 0x000e620008000800 */
[----:B------:R-:W2:Y:S01]  /*0580*/  LDC.64 R18, c[0x0][0x388] ;  /* 0x0000e200ff127b82 */ /* 0x000ea20000000a00 */
[CC--:B------:R-:W-:Y:S01]  /*0590*/  IADD3 R11, PT, PT, R2.reuse, R7.reuse, RZ ;  /* 0x00000007020b7210 */ /* 0x0c0fe20007ffe0ff */
[----:B------:R-:W3:Y:S01]  /*05a0*/  LDCU.64 UR8, c[0x0][0x388] ;  /* 0x00007100ff0877ac */ /* 0x000ee20008000a00 */
[----:B------:R-:W-:-:S05]  /*05b0*/  IADD3 R6, P1, PT, R2, R7, RZ ;  /* 0x0000000702067210 */ /* 0x000fca0007f3e0ff */
[----:B------:R-:W4:Y:S01]  /*05c0*/  LDC.64 R8, c[0x0][0x390] ;  /* 0x0000e400ff087b82 */ /* 0x000f220000000a00 */
[----:B-1----:R-:W-:-:S05]  /*05d0*/  IMAD R15, R7, UR5, R5 ;  /* 0x00000005070f7c24 */ /* 0x002fca000f8e0205 */
[----:B------:R-:W-:Y:S01]  /*05e0*/  IADD3 R17, PT, PT, R15, UR5, RZ ;  /* 0x000000050f117c10 */ /* 0x000fe2000fffe0ff */
[----:B--2---:R-:W-:Y:S01]  /*05f0*/  IMAD.WIDE.U32 R18, R11, 0x4, R18 ;  /* 0x000000040b127825 */ /* 0x004fe200078e0012 */
[----:B------:R-:W-:Y:S02]  /*0600*/  IADD3.X R11, PT, PT, RZ, RZ, RZ, P1, !PT ;  /* 0x000000ffff0b7210 */ /* 0x000fe40000ffe4ff */
[----:B---3--:R-:W-:-:S03]  /*0610*/  LEA R10, P1, R6, UR8, 0x2 ;  /* 0x00000008060a7c11 */ /* 0x008fc6000f8210ff */
[----:B0-----:R-:W2:Y:S01]  /*0620*/  LDG.E R19, desc[UR6][R18.64] ;  /* 0x0000000612137981 */ /* 0x001ea2000c1e1900 */
[----:B------:R-:W-:Y:S01]  /*0630*/  LEA.HI.X R11, R6, UR9, R11, 0x2, P1 ;  /* 0x00000009060b7c11 */ /* 0x000fe200088f140b */
[----:B----4-:R-:W-:-:S04]  /*0640*/  IMAD.WIDE.U32 R14, R15, 0x4, R8 ;  /* 0x000000040f0e7825 */ /* 0x010fc800078e0008 */
[C-C-:B------:R-:W-:Y:S01]  /*0650*/  IMAD.WIDE.U32 R12, R17.reuse, 0x4, R8.reuse ;  /* 0x00000004110c7825 */ /* 0x140fe200078e0008 */
[----:B------:R-:W-:Y:S01]  /*0660*/  IADD3 R17, PT, PT, R17, UR5, RZ ;  /* 0x0000000511117c10 */ /* 0x000fe2000fffe0ff */
[----:B------:R-:W2:Y:S04]  /*0670*/  LDG.E R14, desc[UR6][R14.64] ;  /* 0x000000060e0e7981 */ /* 0x000ea8000c1e1900 */
[C-C-:B------:R-:W-:Y:S01]  /*0680*/  IMAD.WIDE.U32 R20, R17.reuse, 0x4, R8.reuse ;  /* 0x0000000411147825 */ /* 0x140fe200078e0008 */
[----:B------:R-:W-:Y:S01]  /*0690*/  IADD3 R17, PT, PT, R17, UR5, RZ ;  /* 0x0000000511117c10 */ /* 0x000fe2000fffe0ff */
[----:B------:R-:W3:Y:S04]  /*06a0*/  LDG.E R12, desc[UR6][R12.64] ;  /* 0x000000060c0c7981 */ /* 0x000ee8000c1e1900 */
[----:B------:R-:W3:Y:S01]  /*06b0*/  LDG.E R6, desc[UR6][R10.64+0x4] ;  /* 0x000004060a067981 */ /* 0x000ee2000c1e1900 */
[----:B------:R-:W-:-:S03]  /*06c0*/  IMAD.WIDE.U32 R8, R17, 0x4, R8 ;  /* 0x0000000411087825 */ /* 0x000fc600078e0008 */
[----:B------:R-:W4:Y:S04]  /*06d0*/  LDG.E R20, desc[UR6][R20.64] ;  /* 0x0000000614147981 */ /* 0x000f28000c1e1900 */
[----:B------:R-:W4:Y:S04]  /*06e0*/  LDG.E R17, desc[UR6][R10.64+0x8] ;  /* 0x000008060a117981 */ /* 0x000f28000c1e1900 */
[----:B------:R-:W5:Y:S04]  /*06f0*/  LDG.E R23, desc[UR6][R10.64+0xc] ;  /* 0x00000c060a177981 */ /* 0x000f68000c1e1900 */
[----:B------:R-:W5:Y:S01]  /*0700*/  LDG.E R8, desc[UR6][R8.64] ;  /* 0x0000000608087981 */ /* 0x000f62000c1e1900 */
[----:B------:R-:W-:-:S02]  /*0710*/  VIADD R7, R7, 0x4 ;  /* 0x0000000407077836 */ /* 0x000fc40000000000 */
[----:B--2---:R-:W-:-:S04]  /*0720*/  FFMA R19, R19, R14, R16 ;  /* 0x0000000e13137223 */ /* 0x004fc80000000010 */
[----:B---3--:R-:W-:-:S04]  /*0730*/  FFMA R6, R6, R12, R19 ;  /* 0x0000000c06067223 */ /* 0x008fc80000000013 */
[----:B----4-:R-:W-:-:S04]  /*0740*/  FFMA R6, R17, R20, R6 ;  /* 0x0000001411067223 */ /* 0x010fc80000000006 */
[----:B-----5:R-:W-:-:S07]  /*0750*/  FFMA R16, R23, R8, R6 ;  /* 0x0000000817107223 */ /* 0x020fce0000000006 */
.L_x_9:
[----:B------:R-:W-:Y:S05]  /*0760*/  BRA.U !UP0, `(.L_x_8) ;  /* 0x0000000108887547 */ /* 0x000fea000b800000 */
[----:B------:R-:W-:Y:S02]  /*0770*/  UISETP.NE.AND UP0, UPT, UR4, 0x1, UPT ;  /* 0x000000010400788c */ /* 0x000fe4000bf05270 */
[----:B------:R-:W-:-:S04]  /*0780*/  ULOP3.LUT UR5, UR10, 0x1, URZ, 0xc0, !UPT ;  /* 0x000000010a057892 */ /* 0x000fc8000f8ec0ff */
[----:B------:R-:W-:-:S03]  /*0790*/  UISETP.NE.U32.AND UP1, UPT, UR5, 0x1, UPT ;  /* 0x000000010500788c */ /* 0x000fc6000bf25070 */
[----:B------:R-:W-:Y:S08]  /*07a0*/  BRA.U !UP0, `(.L_x_10) ;  /* 0x0000000108507547 */ /* 0x000ff0000b800000 */
[----:B------:R-:W1:Y:S01]  /*07b0*/  LDC.64 R14, c[0x0][0x388] ;  /* 0x0000e200ff0e7b82 */ /* 0x000e620000000a00 */
[----:B------:R-:W2:Y:S01]  /*07c0*/  LDCU.64 UR4, c[0x0][0x388] ;  /* 0x00007100ff0477ac */ /* 0x000ea20008000a00 */
[CC--:B------:R-:W-:Y:S01]  /*07d0*/  IADD3 R11, PT, PT, R2.reuse, R7.reuse, RZ ;  /* 0x00000007020b7210 */ /* 0x0c0fe20007ffe0ff */
[----:B------:R-:W-:Y:S01]  /*07e0*/  IMAD R13, R7, UR10, R5 ;  /* 0x0000000a070d7c24 */ /* 0x000fe2000f8e0205 */
[----:B------:R-:W-:-:S04]  /*07f0*/  IADD3 R6, P1, PT, R2, R7, RZ ;  /* 0x0000000702067210 */ /* 0x000fc80007f3e0ff */
[----:B------:R-:W3:Y:S01]  /*0800*/  LDC.64 R8, c[0x0][0x390] ;  /* 0x0000e400ff087b82 */ /* 0x000ee20000000a00 */
[----:B------:R-:W-:Y:S01]  /*0810*/  IADD3 R17, PT, PT, R13, UR10, RZ ;  /* 0x0000000a0d117c10 */ /* 0x000fe2000fffe0ff */
[----:B-1----:R-:W-:Y:S01]  /*0820*/  IMAD.WIDE.U32 R14, R11, 0x4, R14 ;  /* 0x000000040b0e7825 */ /* 0x002fe200078e000e */
[----:B------:R-:W-:Y:S02]  /*0830*/  IADD3.X R11, PT, PT, RZ, RZ, RZ, P1, !PT ;  /* 0x000000ffff0b7210 */ /* 0x000fe40000ffe4ff */
[----:B--2---:R-:W-:-:S03]  /*0840*/  LEA R10, P1, R6, UR4, 0x2 ;  /* 0x00000004060a7c11 */ /* 0x004fc6000f8210ff */
[----:B0-----:R-:W2:Y:S01]  /*0850*/  LDG.E R15, desc[UR6][R14.64] ;  /* 0x000000060e0f7981 */ /* 0x001ea2000c1e1900 */
[----:B------:R-:W-:Y:S01]  /*0860*/  LEA.HI.X R11, R6, UR5, R11, 0x2, P1 ;  /* 0x00000005060b7c11 */ /* 0x000fe200088f140b */
[----:B---3--:R-:W-:-:S04]  /*0870*/  IMAD.WIDE.U32 R12, R13, 0x4, R8 ;  /* 0x000000040d0c7825 */ /* 0x008fc800078e0008 */
[----:B------:R-:W-:Y:S01]  /*0880*/  IMAD.WIDE.U32 R8, R17, 0x4, R8 ;  /* 0x0000000411087825 */ /* 0x000fe200078e0008 */
[----:B------:R-:W3:Y:S04]  /*0890*/  LDG.E R11, desc[UR6][R10.64+0x4] ;  /* 0x000004060a0b7981 */ /* 0x000ee8000c1e1900 */
[----:B------:R-:W2:Y:S04]  /*08a0*/  LDG.E R12, desc[UR6][R12.64] ;  /* 0x000000060c0c7981 */ /* 0x000ea8000c1e1900 */
[----:B------:R-:W3:Y:S01]  /*08b0*/  LDG.E R8, desc[UR6][R8.64] ;  /* 0x0000000608087981 */ /* 0x000ee2000c1e1900 */
[----:B------:R-:W-:Y:S01]  /*08c0*/  IADD3 R7, PT, PT, R7, 0x2, RZ ;  /* 0x0000000207077810 */ /* 0x000fe20007ffe0ff */
[----:B--2---:R-:W-:-:S04]  /*08d0*/  FFMA R16, R15, R12, R16 ;  /* 0x0000000c0f107223 */ /* 0x004fc80000000010 */
[----:B---3--:R-:W-:-:S07]  /*08e0*/  FFMA R16, R11, R8, R16 ;  /* 0x000000080b107223 */ /* 0x008fce0000000010 */
.L_x_10:
[----:B------:R-:W-:Y:S05]  /*08f0*/  BRA.U UP1, `(.L_x_8) ;  /* 0x0000000101247547 */ /* 0x000fea000b800000 */
[----:B------:R-:W1:Y:S01]  /*0900*/  LDC.64 R8, c[0x0][0x388] ;  /* 0x0000e200ff087b82 */ /* 0x000e620000000a00 */
[----:B------:R-:W-:Y:S01]  /*0910*/  IADD3 R13, PT, PT, R2, R7, RZ ;  /* 0x00000007020d7210 */ /* 0x000fe20007ffe0ff */
[----:B------:R-:W-:-:S06]  /*0920*/  IMAD R15, R7, UR10, R5 ;  /* 0x0000000a070f7c24 */ /* 0x000fcc000f8e0205 */
[----:B------:R-:W2:Y:S01]  /*0930*/  LDC.64 R10, c[0x0][0x390] ;  /* 0x0000e400ff0a7b82 */ /* 0x000ea20000000a00 */
[----:B-1----:R-:W-:-:S06]  /*0940*/  IMAD.WIDE.U32 R6, R13, 0x4, R8 ;  /* 0x000000040d067825 */ /* 0x002fcc00078e0008 */
[----:B0-----:R-:W3:Y:S01]  /*0950*/  LDG.E R7, desc[UR6][R6.64] ;  /* 0x0000000606077981 */ /* 0x001ee2000c1e1900 */
[----:B--2---:R-:W-:-:S06]  /*0960*/  IMAD.WIDE.U32 R8, R15, 0x4, R10 ;  /* 0x000000040f087825 */ /* 0x004fcc00078e000a */
[----:B------:R-:W3:Y:S02]  /*0970*/  LDG.E R8, desc[UR6][R8.64] ;  /* 0x0000000608087981 */ /* 0x000ee4000c1e1900 */
[----:B---3--:R-:W-:-:S07]  /*0980*/  FFMA R16, R7, R8, R16 ;  /* 0x0000000807107223 */ /* 0x008fce0000000010 */
.L_x_8:
[----:B------:R-:W1:Y:S01]  /*0990*/  LDCU UR4, c[0x0][0x398] ;  /* 0x00007300ff0477ac */ /* 0x000e620008000800 */
[----:B------:R-:W2:Y:S01]  /*09a0*/  LDC.64 R6, c[0x0][0x380] ;  /* 0x0000e000ff067b82 */ /* 0x000ea20000000a00 */
[----:B------:R-:W-:Y:S02]  /*09b0*/  IADD3 R9, PT, PT, R2, R5, RZ ;  /* 0x0000000502097210 */ /* 0x000fe40007ffe0ff */
[----:B------:R-:W-:-:S04]  /*09c0*/  IADD3 R5, PT, PT, R5, 0x1, RZ ;  /* 0x0000000105057810 */ /* 0x000fc80007ffe0ff */
[----:B-1----:R-:W-:Y:S01]  /*09d0*/  ISETP.NE.AND P1, PT, R5, UR4, PT ;  /* 0x0000000405007c0c */ /* 0x002fe2000bf25270 */
[----:B--2---:R-:W-:-:S05]  /*09e0*/  IMAD.WIDE.U32 R6, R9, 0x4, R6 ;  /* 0x0000000409067825 */ /* 0x004fca00078e0006 */
[----:B0-----:R1:W-:Y:S07]  /*09f0*/  STG.E desc[UR6][R6.64], R16 ;  /* 0x0000001006007986 */ /* 0x0013ee000c101906 */
[----:B------:R-:W-:Y:S05]  /*0a00*/  @P1 BRA `(.L_x_11) ;  /* 0xfffffff400c01947 */ /* 0x000fea000383ffff */
[----:B------:R-:W-:Y:S05]  /*0a10*/  EXIT ;  /* 0x000000000000794d */ /* 0x000fea0003800000 */
.L_x_12:
        /* <DEDUP_REMOVED lines=14> */
.L_x_19:


//--------------------- .text._Z21multiplyKernelElementPfPKfS1_i --------------------------
	.section	.text._Z21multiplyKernelElementPfPKfS1_i,"ax",@progbits
	.align	128
        .global         _Z21multiplyKernelElementPfPKfS1_i
        .type           _Z21multiplyKernelElementPfPKfS1_i,@function
        .size           _Z21multiplyKernelElementPfPKfS1_i,(.L_x_20 - _Z21multiplyKernelElementPfPKfS1_i)
        .other          _Z21multiplyKernelElementPfPKfS1_i,@"STO_CUDA_ENTRY STV_DEFAULT"
_Z21multiplyKernelElementPfPKfS1_i:
.text._Z21multiplyKernelElementPfPKfS1_i:
[----:B------:R-:W-:Y:S01]  /*0000*/  LDC R1, c[0x0][0x37c] ;  /* 0x0000df00ff017b82 */ /* 0x000fe20000000800 */
[----:B------:R-:W0:Y:S07]  /*0010*/  S2R R0, SR_TID.Y ;  /* 0x0000000000007919 */ /* 0x000e2e0000002200 */
[----:B------:R-:W0:Y:S01]  /*0020*/  S2UR UR4, SR_CTAID.Y ;  /* 0x00000000000479c3 */ /* 0x000e220000002600 */
[----:B------:R-:W1:Y:S01]  /*0030*/  LDCU UR20, c[0x0][0x398] ;  /* 0x00007300ff1477ac */ /* 0x000e620008000800 */
[----:B------:R-:W2:Y:S06]  /*0040*/  S2R R3, SR_TID.X ;  /* 0x0000000000037919 */ /* 0x000eac0000002100 */
[----:B------:R-:W0:Y:S08]  /*0050*/  LDC R13, c[0x0][0x364] ;  /* 0x0000d900ff0d7b82 */ /* 0x000e300000000800 */
[----:B------:R-:W2:Y:S08]  /*0060*/  S2UR UR5, SR_CTAID.X ;  /* 0x00000000000579c3 */ /* 0x000eb00000002500 */
[----:B------:R-:W2:Y:S01]  /*0070*/  LDC R2, c[0x0][0x360] ;  /* 0x0000d800ff027b82 */ /* 0x000ea20000000800 */
[----:B0-----:R-:W-:-:S02]  /*0080*/  IMAD R13, R13, UR4, R0 ;  /* 0x000000040d0d7c24 */ /* 0x001fc4000f8e0200 */
[----:B--2---:R-:W-:-:S05]  /*0090*/  IMAD R0, R2, UR5, R3 ;  /* 0x0000000502007c24 */ /* 0x004fca000f8e0203 */
[----:B------:R-:W-:-:S04]  /*00a0*/  VIMNMX R2, PT, PT, R13, R0, !PT ;  /* 0x000000000d027248 */ /* 0x000fc80007fe0100 */
[----:B-1----:R-:W-:-:S13]  /*00b0*/  ISETP.GE.AND P0, PT, R2, UR20, PT ;  /* 0x0000001402007c0c */ /* 0x002fda000bf06270 */
[----:B------:R-:W-:Y:S05]  /*00c0*/  @P0 EXIT ;  /* 0x000000000000094d */ /* 0x000fea0003800000 */
[----:B------:R-:W-:Y:S01]  /*00d0*/  UISETP.GE.U32.AND UP0, UPT, UR20, 0x8, UPT ;  /* 0x000000081400788c */ /* 0x000fe2000bf06070 */
[----:B------:R-:W-:Y:S02]  /*00e0*/  HFMA2 R12, -RZ, RZ, 0, 0 ;  /* 0x00000000ff0c7431 */ /* 0x000fe400000001ff */
[----:B------:R-:W-:Y:S01]  /*00f0*/  IMAD R13, R13, UR20, RZ ;  /* 0x000000140d0d7c24 */ /* 0x000fe2000f8e02ff */
[----:B------:R-:W-:Y:S01]  /*0100*/  UMOV UR4, URZ ;  /* 0x000000ff00047c82 */ /* 0x000fe20008000000 */
[----:B------:R-:W0:Y:S04]  /*0110*/  LDCU.64 UR18, c[0x0][0x358] ;  /* 0x00006b00ff1277ac */ /* 0x000e280008000a00 */
[----:B------:R-:W-:Y:S05]  /*0120*/  BRA.U !UP0, `(.L_x_13) ;  /* 0x0000000508007547 */ /* 0x000fea000b800000 */
[----:B------:R-:W1:Y:S01]  /*0130*/  LDC.64 R2, c[0x0][0x388] ;  /* 0x0000e200ff027b82 */ /* 0x000e620000000a00 */
[----:B------:R-:W2:Y:S01]  /*0140*/  LDCU.64 UR22, c[0x0][0x390] ;  /* 0x00007200ff1677ac */ /* 0x000ea20008000a00 */
[----:B------:R-:W-:Y:S02]  /*0150*/  MOV R12, RZ ;  /* 0x000000ff000c7202 */ /* 0x000fe40000000f00 */
[----:B------:R-:W-:Y:S01]  /*0160*/  MOV R14, R0 ;  /* 0x00000000000e7202 */ /* 0x000fe20000000f00 */
[----:B------:R-:W-:-:S04]  /*0170*/  ULOP3.LUT UR4, UR20, 0x7ffffff8, URZ, 0xc0, !UPT ;  /* 0x7ffffff814047892 */ /* 0x000fc8000f8ec0ff */
[----:B------:R-:W-:Y:S02]  /*0180*/  UIADD3 UR5, UPT, UPT, -UR4, URZ, URZ ;  /* 0x000000ff04057290 */ /* 0x000fe4000fffe1ff */
[----:B--2---:R-:W-:Y:S02]  /*0190*/  UIMAD.WIDE UR6, UR20, 0x8, UR22 ;  /* 0x00000008140678a5 */ /* 0x004fe4000f8e0216 */
[----:B------:R-:W-:Y:S02]  /*01a0*/  UIMAD.WIDE UR8, UR20, 0xc, UR22 ;  /* 0x0000000c140878a5 */ /* 0x000fe4000f8e0216 */
[----:B------:R-:W-:Y:S01]  /*01b0*/  UIMAD.WIDE UR10, UR20, 0x10, UR22 ;  /* 0x00000010140a78a5 */ /* 0x000fe2000f8e0216 */
[----:B-1----:R-:W-:Y:S01]  /*01c0*/  IMAD.WIDE.U32 R2, R13, 0x4, R2 ;  /* 0x000000040d027825 */ /* 0x002fe200078e0002 */
[----:B------:R-:W-:Y:S02]  /*01d0*/  UIMAD.WIDE UR12, UR20, 0x14, UR22 ;  /* 0x00000014140c78a5 */ /* 0x000fe4000f8e0216 */
[----:B------:R-:W-:Y:S01]  /*01e0*/  UIMAD.WIDE UR14, UR20, 0x18, UR22 ;  /* 0x00000018140e78a5 */ /* 0x000fe2000f8e0216 */
[----:B------:R-:W-:Y:S01]  /*01f0*/  IADD3 R2, P0, PT, R2, 0x10, RZ ;  /* 0x0000001002027810 */ /* 0x000fe20007f1e0ff */
[----:B------:R-:W-:-:S03]  /*0200*/  UIMAD.WIDE UR16, UR20, 0x1c, UR22 ;  /* 0x0000001c141078a5 */ /* 0x000fc6000f8e0216 */
[----:B------:R-:W-:-:S09]  /*0210*/  IADD3.X R3, PT, PT, RZ, R3, RZ, P0, !PT ;  /* 0x00000003ff037210 */ /* 0x000fd200007fe4ff */
.L_x_14:
[----:B------:R-:W-:Y:S01]  /*0220*/  UIMAD.WIDE UR24, UR20, 0x4, UR22 ;  /* 0x00000004141878a5 */ /* 0x000fe2000f8e0216 */
[----:B------:R-:W-:Y:S01]  /*0230*/  MOV R23, 0x4 ;  /* 0x0000000400177802 */ /* 0x000fe20000000f00 */
[----:B------:R-:W-:Y:S01]  /*0240*/  HFMA2 R25, -RZ, RZ, 0, 2.384185791015625e-07 ;  /* 0x00000004ff197431 */ /* 0x000fe200000001ff */
[----:B0-----:R-:W2:Y:S03]  /*0250*/  LDG.E R21, desc[UR18][R2.64+-0x10] ;  /* 0xfffff01202157981 */ /* 0x001ea6000c1e1900 */
[----:B------:R-:W-:Y:S01]  /*0260*/  IMAD.WIDE R22, R14, R23, UR22 ;  /* 0x000000160e167e25 */ /* 0x000fe2000f8e0217 */
[----:B------:R-:W-:Y:S01]  /*0270*/  MOV R8, UR24 ;  /* 0x0000001800087c02 */ /* 0x000fe20008000f00 */
[----:B------:R-:W3:Y:S01]  /*0280*/  LDG.E R19, desc[UR18][R2.64+-0xc] ;  /* 0xfffff41202137981 */ /* 0x000ee2000c1e1900 */
[----:B------:R-:W-:-:S03]  /*0290*/  MOV R9, UR25 ;  /* 0x0000001900097c02 */ /* 0x000fc60008000f00 */
[----:B------:R-:W2:Y:S01]  /*02a0*/  LDG.E R22, desc[UR18][R22.64] ;  /* 0x0000001216167981 */ /* 0x000ea2000c1e1900 */
[----:B------:R-:W-:Y:S02]  /*02b0*/  IMAD.MOV.U32 R11, RZ, RZ, 0x4 ;  /* 0x00000004ff0b7424 */ /* 0x000fe400078e00ff */
[----:B------:R-:W-:-:S04]  /*02c0*/  IMAD.WIDE R8, R14, 0x4, R8 ;  /* 0x000000040e087825 */ /* 0x000fc800078e0208 */
[----:B------:R-:W-:Y:S01]  /*02d0*/  HFMA2 R7, -RZ, RZ, 0, 2.384185791015625e-07 ;  /* 0x00000004ff077431 */ /* 0x000fe200000001ff */
[----:B------:R-:W-:Y:S01]  /*02e0*/  MOV R5, 0x4 ;  /* 0x0000000400057802 */ /* 0x000fe20000000f00 */
[----:B------:R-:W4:Y:S01]  /*02f0*/  LDG.E R17, desc[UR18][R2.64+-0x8] ;  /* 0xfffff81202117981 */ /* 0x000f22000c1e1900 */
[----:B------:R-:W-:-:S03]  /*0300*/  IMAD.WIDE R24, R14, R25, UR6 ;  /* 0x000000060e187e25 */ /* 0x000fc6000f8e0219 */
[----:B------:R0:W3:Y:S01]  /*0310*/  LDG.E R20, desc[UR18][R8.64] ;  /* 0x0000001208147981 */ /* 0x0000e2000c1e1900 */
[----:B------:R-:W-:-:S03]  /*0320*/  IMAD.WIDE R10, R14, R11, UR8 ;  /* 0x000000080e0a7e25 */ /* 0x000fc6000f8e020b */
[----:B------:R-:W4:Y:S01]  /*0330*/  LDG.E R18, desc[UR18][R24.64] ;  /* 0x0000001218127981 */ /* 0x000f22000c1e1900 */
[----:B------:R-:W-:-:S04]  /*0340*/  IMAD.WIDE R4, R14, R5, UR10 ;  /* 0x0000000a0e047e25 */ /* 0x000fc8000f8e0205 */
[----:B------:R-:W-:Y:S01]  /*0350*/  HFMA2 R27, -RZ, RZ, 0, 2.384185791015625e-07 ;  /* 0x00000004ff1b7431 */ /* 0x000fe200000001ff */
[----:B------:R1:W5:Y:S01]  /*0360*/  LDG.E R16, desc[UR18][R10.64] ;  /* 0x000000120a107981 */ /* 0x000362000c1e1900 */
[C---:B------:R-:W-:Y:S01]  /*0370*/  IMAD.WIDE R6, R14.reuse, R7, UR12 ;  /* 0x0000000c0e067e25 */ /* 0x040fe2000f8e0207 */
[----:B0-----:R-:W-:Y:S02]  /*0380*/  MOV R9, 0x4 ;  /* 0x0000000400097802 */ /* 0x001fe40000000f00 */
[----:B------:R-:W5:Y:S04]  /*0390*/  LDG.E R15, desc[UR18][R2.64+-0x4] ;  /* 0xfffffc12020f7981 */ /* 0x000f68000c1e1900 */
[----:B------:R0:W5:Y:S01]  /*03a0*/  LDG.E R4, desc[UR18][R4.64] ;  /* 0x0000001204047981 */ /* 0x000162000c1e1900 */
[----:B------:R-:W-:-:S03]  /*03b0*/  IMAD.WIDE R8, R14, R9, UR14 ;  /* 0x0000000e0e087e25 */ /* 0x000fc6000f8e0209 */
[----:B------:R-:W5:Y:S01]  /*03c0*/  LDG.E R23, desc[UR18][R2.64] ;  /* 0x0000001202177981 */ /* 0x000f62000c1e1900 */
[----:B-1----:R-:W-:-:S03]  /*03d0*/  IMAD.WIDE R10, R14, R27, UR16 ;  /* 0x000000100e0a7e25 */ /* 0x002fc6000f8e021b */
[----:B------:R-:W5:Y:S04]  /*03e0*/  LDG.E R7, desc[UR18][R6.64] ;  /* 0x0000001206077981 */ /* 0x000f68000c1e1900 */
[----:B------:R-:W5:Y:S04]  /*03f0*/  LDG.E R24, desc[UR18][R2.64+0x4] ;  /* 0x0000041202187981 */ /* 0x000f68000c1e1900 */
[----:B------:R-:W5:Y:S04]  /*0400*/  LDG.E R8, desc[UR18][R8.64] ;  /* 0x0000001208087981 */ /* 0x000f68000c1e1900 */
[----:B------:R-:W5:Y:S04]  /*0410*/  LDG.E R25, desc[UR18][R2.64+0x8] ;  /* 0x0000081202197981 */ /* 0x000f68000c1e1900 */
[----:B------:R-:W5:Y:S04]  /*0420*/  LDG.E R10, desc[UR18][R10.64] ;  /* 0x000000120a0a7981 */ /* 0x000f68000c1e1900 */
[----:B------:R1:W5:Y:S01]  /*0430*/  LDG.E R27, desc[UR18][R2.64+0xc] ;  /* 0x00000c12021b7981 */ /* 0x000362000c1e1900 */
[----:B------:R-:W-:-:S04]  /*0440*/  UIADD3 UR5, UPT, UPT, UR5, 0x8, URZ ;  /* 0x0000000805057890 */ /* 0x000fc8000fffe0ff */
[----:B------:R-:W-:Y:S01]  /*0450*/  UISETP.NE.AND UP0, UPT, UR5, URZ, UPT ;  /* 0x000000ff0500728c */ /* 0x000fe2000bf05270 */
[----:B0-----:R-:W-:Y:S02]  /*0460*/  MOV R5, UR20 ;  /* 0x0000001400057c02 */ /* 0x001fe40008000f00 */
[----:B-1----:R-:W-:-:S03]  /*0470*/  IADD3 R2, P0, PT, R2, 0x20, RZ ;  /* 0x0000002002027810 */ /* 0x002fc60007f1e0ff */
[----:B------:R-:W-:Y:S01]  /*0480*/  IMAD R14, R5, 0x8, R14 ;  /* 0x00000008050e7824 */ /* 0x000fe200078e020e */
[----:B------:R-:W-:Y:S01]  /*0490*/  IADD3.X R3, PT, PT, RZ, R3, RZ, P0, !PT ;  /* 0x00000003ff037210 */ /* 0x000fe200007fe4ff */
[----:B--2---:R-:W-:-:S04]  /*04a0*/  FFMA R22, R21, R22, R12 ;  /* 0x0000001615167223 */ /* 0x004fc8000000000c */
[----:B---3--:R-:W-:-:S04]  /*04b0*/  FFMA R20, R19, R20, R22 ;  /* 0x0000001413147223 */ /* 0x008fc80000000016 */
[----:B----4-:R-:W-:-:S04]  /*04c0*/  FFMA R18, R17, R18, R20 ;  /* 0x0000001211127223 */ /* 0x010fc80000000014 */
[----:B-----5:R-:W-:-:S04]  /*04d0*/  FFMA R16, R15, R16, R18 ;  /* 0x000000100f107223 */ /* 0x020fc80000000012 */
[----:B------:R-:W-:-:S04]  /*04e0*/  FFMA R23, R23, R4, R16 ;  /* 0x0000000417177223 */ /* 0x000fc80000000010 */
[----:B------:R-:W-:-:S04]  /*04f0*/  FFMA R24, R24, R7, R23 ;  /* 0x0000000718187223 */ /* 0x000fc80000000017 */
[----:B------:R-:W-:-:S04]  /*0500*/  FFMA R8, R25, R8, R24 ;  /* 0x0000000819087223 */ /* 0x000fc80000000018 */
[----:B------:R-:W-:Y:S01]  /*0510*/  FFMA R12, R27, R10, R8 ;  /* 0x0000000a1b0c7223 */ /* 0x000fe20000000008 */
[----:B------:R-:W-:Y:S06]  /*0520*/  BRA.U UP0, `(.L_x_14) ;  /* 0xfffffffd003c7547 */ /* 0x000fec000b83ffff */
.L_x_13:
[----:B------:R-:W-:-:S04]  /*0530*/  ULOP3.LUT UR6, UR20, 0x7, URZ, 0xc0, !UPT ;  /* 0x0000000714067892 */ /* 0x000fc8000f8ec0ff */
[----:B------:R-:W-:-:S09]  /*0540*/  UISETP.NE.AND UP0, UPT, UR6, URZ, UPT ;  /* 0x000000ff0600728c */ /* 0x000fd2000bf05270 */
[----:B------:R-:W-:Y:S05]  /*0550*/  BRA.U !UP0, `(.L_x_15) ;  /* 0x0000000508407547 */ /* 0x000fea000b800000 */
[----:B------:R-:W-:Y:S02]  /*0560*/  UISETP.GE.U32.AND UP0, UPT, UR6, 0x4, UPT ;  /* 0x000000040600788c */ /* 0x000fe4000bf06070 */
[----:B------:R-:W-:-:S04]  /*0570*/  ULOP3.LUT UR5, UR20, 0x3, URZ, 0xc0, !UPT ;  /* 0x0000000314057892 */ /* 0x000fc8000f8ec0ff */
[----:B------:R-:W-:-:S03]  /*0580*/  UISETP.NE.AND UP1, UPT, UR5, URZ, UPT ;  /* 0x000000ff0500728c */ /* 0x000fc6000bf25270 */
[----:B------:R-:W-:Y:S08]  /*0590*/  BRA.U !UP0, `(.L_x_16) ;  /* 0x00000001087c7547 */ /* 0x000ff0000b800000 */
[----:B------:R-:W1:Y:S01]  /*05a0*/  LDC.64 R6, c[0x0][0x390] ;  /* 0x0000e400ff067b82 */ /* 0x000e620000000a00 */
[----:B------:R-:W2:Y:S01]  /*05b0*/  LDCU.64 UR6, c[0x0][0x388] ;  /* 0x00007100ff0677ac */ /* 0x000ea20008000a00 */
[----:B------:R-:W-:Y:S02]  /*05c0*/  MOV R9, UR4 ;  /* 0x0000000400097c02 */ /* 0x000fe40008000f00 */
[C---:B------:R-:W-:Y:S02]  /*05d0*/  IADD3 R3, PT, PT, R13.reuse, UR4, RZ ;  /* 0x000000040d037c10 */ /* 0x040fe4000fffe0ff */
[----:B------:R-:W-:Y:S01]  /*05e0*/  IADD3 R10, P0, PT, R13, UR4, RZ ;  /* 0x000000040d0a7c10 */ /* 0x000fe2000ff1e0ff */
[----:B------:R-:W-:Y:S01]  /*05f0*/  IMAD R9, R9, UR20, R0 ;  /* 0x0000001409097c24 */ /* 0x000fe2000f8e0200 */
[----:B------:R-:W3:Y:S01]  /*0600*/  LDC.64 R4, c[0x0][0x388] ;  /* 0x0000e200ff047b82 */ /* 0x000ee20000000a00 */
[----:B------:R-:W-:Y:S02]  /*0610*/  MOV R11, UR20 ;  /* 0x00000014000b7c02 */ /* 0x000fe40008000f00 */
[----:B------:R-:W-:Y:S01]  /*0620*/  MOV R15, UR20 ;  /* 0x00000014000f7c02 */ /* 0x000fe20008000f00 */
[----:B-1----:R-:W-:Y:S01]  /*0630*/  IMAD.WIDE R6, R9, 0x4, R6 ;  /* 0x0000000409067825 */ /* 0x002fe200078e0206 */
[----:B------:R-:W-:-:S05]  /*0640*/  MOV R9, UR20 ;  /* 0x0000001400097c02 */ /* 0x000fca0008000f00 */
[----:B------:R-:W-:Y:S02]  /*0650*/  IMAD.WIDE R8, R9, 0x4, R6 ;  /* 0x0000000409087825 */ /* 0x000fe400078e0206 */
[----:B0-----:R-:W4:Y:S02]  /*0660*/  LDG.E R6, desc[UR18][R6.64] ;  /* 0x0000001206067981 */ /* 0x001f24000c1e1900 */
[----:B---3--:R-:W-:Y:S01]  /*0670*/  IMAD.WIDE.U32 R4, R3, 0x4, R4 ;  /* 0x0000000403047825 */ /* 0x008fe200078e0004 */
[----:B------:R-:W-:Y:S01]  /*0680*/  IADD3.X R3, PT, PT, RZ, RZ, RZ, P0, !PT ;  /* 0x000000ffff037210 */ /* 0x000fe200007fe4ff */
[----:B------:R-:W3:Y:S01]  /*0690*/  LDG.E R17, desc[UR18][R8.64] ;  /* 0x0000001208117981 */ /* 0x000ee2000c1e1900 */
[----:B--2---:R-:W-:-:S03]  /*06a0*/  LEA R2, P0, R10, UR6, 0x2 ;  /* 0x000000060a027c11 */ /* 0x004fc6000f8010ff */
[----:B------:R-:W4:Y:S01]  /*06b0*/  LDG.E R5, desc[UR18][R4.64] ;  /* 0x0000001204057981 */ /* 0x000f22000c1e1900 */
[----:B------:R-:W-:Y:S01]  /*06c0*/  LEA.HI.X R3, R10, UR7, R3, 0x2, P0 ;  /* 0x000000070a037c11 */ /* 0x000fe200080f1403 */
[----:B------:R-:W-:-:S04]  /*06d0*/  IMAD.WIDE R10, R11, 0x4, R8 ;  /* 0x000000040b0a7825 */ /* 0x000fc800078e0208 */
[----:B------:R-:W3:Y:S01]  /*06e0*/  LDG.E R16, desc[UR18][R2.64+0x4] ;  /* 0x0000041202107981 */ /* 0x000ee2000c1e1900 */
[----:B------:R-:W-:-:S03]  /*06f0*/  IMAD.WIDE R14, R15, 0x4, R10 ;  /* 0x000000040f0e7825 */ /* 0x000fc600078e020a */
[----:B------:R-:W2:Y:S04]  /*0700*/  LDG.E R19, desc[UR18][R10.64] ;  /* 0x000000120a137981 */ /* 0x000ea8000c1e1900 */
[----:B------:R-:W2:Y:S04]  /*0710*/  LDG.E R18, desc[UR18][R2.64+0x8] ;  /* 0x0000081202127981 */ /* 0x000ea8000c1e1900 */
[----:B------:R-:W5:Y:S04]  /*0720*/  LDG.E R20, desc[UR18][R2.64+0xc] ;  /* 0x00000c1202147981 */ /* 0x000f68000c1e1900 */
[----:B------:R-:W5:Y:S01]  /*0730*/  LDG.E R14, desc[UR18][R14.64] ;  /* 0x000000120e0e7981 */ /* 0x000f62000c1e1900 */
[----:B------:R-:W-:Y:S01]  /*0740*/  UIADD3 UR4, UPT, UPT, UR4, 0x4, URZ ;  /* 0x0000000404047890 */ /* 0x000fe2000fffe0ff */
[----:B----4-:R-:W-:-:S04]  /*0750*/  FFMA R5, R5, R6, R12 ;  /* 0x0000000605057223 */ /* 0x010fc8000000000c */
[----:B---3--:R-:W-:-:S04]  /*0760*/  FFMA R5, R16, R17, R5 ;  /* 0x0000001110057223 */ /* 0x008fc80000000005 */
[----:B--2---:R-:W-:-:S04]  /*0770*/  FFMA R5, R18, R19, R5 ;  /* 0x0000001312057223 */ /* 0x004fc80000000005 */
[----:B-----5:R-:W-:-:S07]  /*0780*/  FFMA R12, R20, R14, R5 ;  /* 0x0000000e140c7223 */ /* 0x020fce0000000005 */
.L_x_16:
[----:B------:R-:W-:Y:S05]  /*0790*/  BRA.U !UP1, `(.L_x_15) ;  /* 0x0000000109b07547 */ /* 0x000fea000b800000 */
[----:B------:R-:W-:Y:S01]  /*07a0*/  UISETP.NE.AND UP0, UPT, UR5, 0x1, UPT ;  /* 0x000000010500788c */ /* 0x000fe2000bf05270 */
[----:B------:R-:W-:Y:S01]  /*07b0*/  MOV R7, UR4 ;  /* 0x0000000400077c02 */ /* 0x000fe20008000f00 */
[----:B------:R-:W-:Y:S02]  /*07c0*/  ULOP3.LUT UR5, UR20, 0x1, URZ, 0xc0, !UPT ;  /* 0x0000000114057892 */ /* 0x000fe4000f8ec0ff */
[----:B------:R-:W-:Y:S02]  /*07d0*/  IMAD.U32 R15, RZ, RZ, UR20 ;  /* 0x00000014ff0f7e24 */ /* 0x000fe4000f8e00ff */
[----:B------:R-:W-:Y:S01]  /*07e0*/  UISETP.NE.U32.AND UP1, UPT, UR5, 0x1, UPT ;  /* 0x000000010500788c */ /* 0x000fe2000bf25070 */
[----:B------:R-:W-:-:S04]  /*07f0*/  PLOP3.LUT P1, PT, PT, PT, UP0, 0x80, 0x8 ;  /* 0x000000000008781c */ /* 0x000fc80003f2f008 */
[----:B------:R-:W1:Y:S01]  /*0800*/  @UP0 LDCU.64 UR6, c[0x0][0x388] ;  /* 0x00007100ff0607ac */ /* 0x000e620008000a00 */
[----:B------:R-:W-:Y:S01]  /*0810*/  PLOP3.LUT P0, PT, PT, PT, UP1, 0x80, 0x8 ;  /* 0x000000000008781c */ /* 0x000fe20003f0f018 */
[----:B------:R-:W2:Y:S01]  /*0820*/  @UP0 LDCU.64 UR8, c[0x0][0x390] ;  /* 0x00007200ff0807ac */ /* 0x000ea20008000a00 */
[----:B------:R-:W3:Y:S06]  /*0830*/  @UP0 LDCU.64 UR10, c[0x0][0x388] ;  /* 0x00007100ff0a07ac */ /* 0x000eec0008000a00 */
[C---:B------:R-:W-:Y:S01]  /*0840*/  @P1 VIADD R3, R13.reuse, UR4 ;  /* 0x000000040d031c36 */ /* 0x040fe20008000000 */
[----:B------:R-:W-:Y:S01]  /*0850*/  @P1 IADD3 R6, P2, PT, R13, UR4, RZ ;  /* 0x000000040d061c10 */ /* 0x000fe2000ff5e0ff */
[----:B------:R-:W4:Y:S01]  /*0860*/  @!UP1 LDCU.64 UR12, c[0x0][0x388] ;  /* 0x00007100ff0c97ac */ /* 0x000f220008000a00 */
[----:B------:R-:W-:Y:S01]  /*0870*/  @UP0 UIADD3 UR4, UPT, UPT, UR4, 0x2, URZ ;  /* 0x0000000204040890 */ /* 0x000fe2000fffe0ff */
[----:B-1----:R-:W-:-:S02]  /*0880*/  MOV R10, UR6 ;  /* 0x00000006000a7c02 */ /* 0x002fc40008000f00 */
[----:B------:R-:W-:Y:S01]  /*0890*/  MOV R11, UR7 ;  /* 0x00000007000b7c02 */ /* 0x000fe20008000f00 */
[----:B------:R-:W1:Y:S01]  /*08a0*/  @!UP1 LDCU.64 UR6, c[0x0][0x390] ;  /* 0x00007200ff0697ac */ /* 0x000e620008000a00 */
[----:B--2---:R-:W-:Y:S02]  /*08b0*/  MOV R4, UR8 ;  /* 0x0000000800047c02 */ /* 0x004fe40008000f00 */
[----:B------:R-:W-:Y:S01]  /*08c0*/  MOV R5, UR9 ;  /* 0x0000000900057c02 */ /* 0x000fe20008000f00 */
[----:B------:R-:W-:-:S04]  /*08d0*/  @P1 IMAD.WIDE.U32 R10, R3, 0x4, R10 ;  /* 0x00000004030a1825 */ /* 0x000fc800078e000a */
[----:B------:R-:W-:Y:S01]  /*08e0*/  @P1 IMAD R3, R7, UR20, R0 ;  /* 0x0000001407031c24 */ /* 0x000fe2000f8e0200 */
[----:B------:R-:W-:Y:S01]  /*08f0*/  @P1 IADD3.X R7, PT, PT, RZ, RZ, RZ, P2, !PT ;  /* 0x000000ffff071210 */ /* 0x000fe200017fe4ff */
[----:B0-----:R-:W2:Y:S01]  /*0900*/  @P1 LDG.E R11, desc[UR18][R10.64] ;  /* 0x000000120a0b1981 */ /* 0x001ea2000c1e1900 */
[C---:B---3--:R-:W-:Y:S01]  /*0910*/  @P1 LEA R2, P2, R6.reuse, UR10, 0x2 ;  /* 0x0000000a06021c11 */ /* 0x048fe2000f8410ff */
[----:B------:R-:W-:Y:S01]  /*0920*/  @P1 IMAD.WIDE R4, R3, 0x4, R4 ;  /* 0x0000000403041825 */ /* 0x000fe200078e0204 */
[----:B------:R-:W-:Y:S02]  /*0930*/  MOV R19, UR4 ;  /* 0x0000000400137c02 */ /* 0x000fe40008000f00 */
[----:B------:R-:W-:Y:S02]  /*0940*/  @P1 LEA.HI.X R3, R6, UR11, R7, 0x2, P2 ;  /* 0x0000000b06031c11 */ /* 0x000fe400090f1407 */
[----:B----4-:R-:W-:Y:S01]  /*0950*/  MOV R6, UR12 ;  /* 0x0000000c00067c02 */ /* 0x010fe20008000f00 */
[----:B------:R-:W-:Y:S01]  /*0960*/  @P1 IMAD.WIDE R14, R15, 0x4, R4 ;  /* 0x000000040f0e1825 */ /* 0x000fe200078e0204 */
[----:B------:R-:W-:Y:S01]  /*0970*/  MOV R7, UR13 ;  /* 0x0000000d00077c02 */ /* 0x000fe20008000f00 */
[----:B------:R-:W2:Y:S01]  /*0980*/  @P1 LDG.E R4, desc[UR18][R4.64] ;  /* 0x0000001204041981 */ /* 0x000ea2000c1e1900 */
[----:B------:R-:W-:Y:S01]  /*0990*/  @!P0 IADD3 R17, PT, PT, R13, UR4, RZ ;  /* 0x000000040d118c10 */ /* 0x000fe2000fffe0ff */
[----:B------:R-:W-:Y:S01]  /*09a0*/  @!P0 IMAD R19, R19, UR20, R0 ;  /* 0x0000001413138c24 */ /* 0x000fe2000f8e0200 */
[----:B-1----:R-:W-:Y:S01]  /*09b0*/  MOV R8, UR6 ;  /* 0x0000000600087c02 */ /* 0x002fe20008000f00 */
[----:B------:R-:W3:Y:S01]  /*09c0*/  @P1 LDG.E R14, desc[UR18][R14.64] ;  /* 0x000000120e0e1981 */ /* 0x000ee2000c1e1900 */
[----:B------:R-:W-:Y:S01]  /*09d0*/  MOV R9, UR7 ;  /* 0x0000000700097c02 */ /* 0x000fe20008000f00 */
[----:B------:R-:W-:-:S02]  /*09e0*/  @!P0 IMAD.WIDE.U32 R6, R17, 0x4, R6 ;  /* 0x0000000411068825 */ /* 0x000fc400078e0006 */
[----:B------:R-:W3:Y:S02]  /*09f0*/  @P1 LDG.E R2, desc[UR18][R2.64+0x4] ;  /* 0x0000041202021981 */ /* 0x000ee4000c1e1900 */
[----:B------:R-:W-:Y:S02]  /*0a00*/  @!P0 IMAD.WIDE R8, R19, 0x4, R8 ;  /* 0x0000000413088825 */ /* 0x000fe400078e0208 */
[----:B------:R-:W4:Y:S04]  /*0a10*/  @!P0 LDG.E R7, desc[UR18][R6.64] ;  /* 0x0000001206078981 */ /* 0x000f28000c1e1900 */
[----:B------:R-:W4:Y:S01]  /*0a20*/  @!P0 LDG.E R8, desc[UR18][R8.64] ;  /* 0x0000001208088981 */ /* 0x000f22000c1e1900 */
[----:B--2---:R-:W-:-:S04]  /*0a30*/  @P1 FFMA R11, R11, R4, R12 ;  /* 0x000000040b0b1223 */ /* 0x004fc8000000000c */
[----:B---3--:R-:W-:-:S04]  /*0a40*/  @P1 FFMA R12, R2, R14, R11 ;  /* 0x0000000e020c1223 */ /* 0x008fc8000000000b */
[----:B----4-:R-:W-:-:S07]  /*0a50*/  @!P0 FFMA R12, R7, R8, R12 ;  /* 0x00000008070c8223 */ /* 0x010fce000000000c */
.L_x_15:
[----:B------:R-:W1:Y:S01]  /*0a60*/  LDC.64 R2, c[0x0][0x380] ;  /* 0x0000e000ff027b82 */ /* 0x000e620000000a00 */
[----:B------:R-:W-:-:S05]  /*0a70*/  IADD3 R13, PT, PT, R0, R13, RZ ;  /* 0x0000000d000d7210 */ /* 0x000fca0007ffe0ff */
[----:B-1----:R-:W-:-:S05]  /*0a80*/  IMAD.WIDE R2, R13, 0x4, R2 ;  /* 0x000000040d027825 */ /* 0x002fca00078e0202 */
[----:B0-----:R-:W-:Y:S01]  /*0a90*/  STG.E desc[UR18][R2.64], R12 ;  /* 0x0000000c02007986 */ /* 0x001fe2000c101912 */
[----:B------:R-:W-:Y:S05]  /*0aa0*/  EXIT ;  /* 0x000000000000794d */ /* 0x000fea0003800000 */
.L_x_17:
        /* <DEDUP_REMOVED lines=13> */
.L_x_20:


//--------------------- .nv.shared.reserved.0     --------------------------
	.section	.nv.shared.reserved.0,"aw",@nobits
	.weak		__nv_reservedSMEM_offset_0_alias
	.size		__nv_reservedSMEM_offset_0_alias, 0, 64
	.other		__nv_reservedSMEM_offset_0_alias,@"STO_CUDA_RESERVED_SHARED STV_DEFAULT"
__nv_reservedSMEM_offset_0_alias:
	.zero		0
	.zero		64


//--------------------- .nv.constant0._Z20multiplyKernelColumnPfPKfS1_i --------------------------
	.section	.nv.constant0._Z20multiplyKernelColumnPfPKfS1_i,"a",@progbits
	.sectionflags	@""
	.align	4
.nv.constant0._Z20multiplyKernelColumnPfPKfS1_i:
	.zero		924


//--------------------- .nv.constant0._Z17multiplyKernelRowPfPKfS1_i --------------------------
	.section	.nv.constant0._Z17multiplyKernelRowPfPKfS1_i,"a",@progbits
	.sectionflags	@""
	.align	4
.nv.constant0._Z17multiplyKernelRowPfPKfS1_i:
	.zero		924


//--------------------- .nv.constant0._Z21multiplyKernelElementPfPKfS1_i --------------------------
	.section	.nv.constant0._Z21multiplyKernelElementPfPKfS1_i,"a",@progbits
	.sectionflags	@""
	.align	4
.nv.constant0._Z21multiplyKernelElementPfPKfS1_i:
	.zero		924


//--------------------- SYMBOLS --------------------------

	.type		.nv.reservedSmem.offset0,@object
	.size		.nv.reservedSmem.offset0,0x4
